	.target	sm_90a

	.elftype	@"ET_EXEC"


//--------------------- .note.nv.tkinfo           --------------------------
	.section	.note.nv.tkinfo,"",@"SHT_NOTE"
	.sectionflags	@"SHF_NOTE_NV_TKINFO"
	.tkinfo
        /*0018*/ 	.word	0x00000002
        /*0030*/ 	.string	""
        /*0030*/ 	.string	"ptxas"
        /*0030*/ 	.string	"Cuda compilation tools, release 13.0, V13.0.88"
        /*0030*/ 	.string	"Build cuda_13.0.r13.0/compiler.36424714_0"
        /*0030*/ 	.string	"-arch sm_90a -m 64 "



//--------------------- .note.nv.cuinfo           --------------------------
	.section	.note.nv.cuinfo,"",@"SHT_NOTE"
	.sectionflags	@"SHF_NOTE_NV_CUINFO"
        /*0018*/ 	.short	0x0002
        /*001a*/ 	.short	0x005a
        /*001c*/ 	.short	0x0082
	.zero		2


//--------------------- .nv.info                  --------------------------
	.section	.nv.info,"",@"SHT_CUDA_INFO"
	.align	4


	//----- nvinfo : EIATTR_REGCOUNT
	.align		4
        /*0000*/ 	.byte	0x04, 0x2f
        /*0002*/ 	.short	(.L_15 - .L_14)
	.align		4
.L_14:
        /*0004*/ 	.word	index@(_ZN7cutlass13device_kernelINS_4gemm6kernel13GemmUniversalIN4cute5tupleIJiiiiEEENS1_10collective13CollectiveMmaINS1_34MainloopSm90TmaGmmaWarpSpecializedILi28ENS5_IJNS4_1CILi1EEENSA_ILi4EEESB_EEENS1_32KernelTmaWarpSpecializedPingpongEEENS5_IJNSA_ILi64EEESG_NSA_ILi32EEEEEENS_6half_tENS5_IJlSB_lEEESJ_SK_NS4_8TiledMMAINS4_8MMA_AtomIJNS4_4SM904GMMA25MMA_64x64x16_F32F16F16_SSILNSO_5MajorE0ELSQ_0ELNSO_7ScaleInE1ELSR_1EEEEEENS4_6LayoutINS5_IJSB_SB_SB_EEENS5_IJNSA_ILi0EEESW_SW_EEEEENS5_IJNS4_10UnderscoreESZ_SZ_EEEEENS4_23SM90_TMA_LOAD_MULTICASTENS4_14ComposedLayoutINS4_7SwizzleILi2ELi4ELi3EEENS4_18smem_ptr_flag_bitsILi16EEENSU_INS5_IJNSA_ILi8EEESH_EEENS5_IJSH_SB_EEEEEEEvNS4_8identityENS4_13SM90_TMA_LOADES1C_vS1D_EENS_8epilogue10collective6detail29Sm90TmaWarpSpecializedAdapterINS1H_15DefaultEpilogueISJ_SK_SK_NS1G_6thread17LinearCombinationISJ_Li1EffLNS1L_9ScaleType4KindE0ELNS_15FloatRoundStyleE2ESJ_EENS1_15EpilogueDefaultEEEEEvvEEEEvNT_6ParamsE)
        /*0008*/ 	.word	0x000000a8


	//----- nvinfo : EIATTR_FRAME_SIZE
	.align		4
.L_15:
        /*000c*/ 	.byte	0x04, 0x11
        /*000e*/ 	.short	(.L_17 - .L_16)
	.align		4
.L_16:
        /*0010*/ 	.word	index@(_ZN7cutlass13device_kernelINS_4gemm6kernel13GemmUniversalIN4cute5tupleIJiiiiEEENS1_10collective13CollectiveMmaINS1_34MainloopSm90TmaGmmaWarpSpecializedILi28ENS5_IJNS4_1CILi1EEENSA_ILi4EEESB_EEENS1_32KernelTmaWarpSpecializedPingpongEEENS5_IJNSA_ILi64EEESG_NSA_ILi32EEEEEENS_6half_tENS5_IJlSB_lEEESJ_SK_NS4_8TiledMMAINS4_8MMA_AtomIJNS4_4SM904GMMA25MMA_64x64x16_F32F16F16_SSILNSO_5MajorE0ELSQ_0ELNSO_7ScaleInE1ELSR_1EEEEEENS4_6LayoutINS5_IJSB_SB_SB_EEENS5_IJNSA_ILi0EEESW_SW_EEEEENS5_IJNS4_10UnderscoreESZ_SZ_EEEEENS4_23SM90_TMA_LOAD_MULTICASTENS4_14ComposedLayoutINS4_7SwizzleILi2ELi4ELi3EEENS4_18smem_ptr_flag_bitsILi16EEENSU_INS5_IJNSA_ILi8EEESH_EEENS5_IJSH_SB_EEEEEEEvNS4_8identityENS4_13SM90_TMA_LOADES1C_vS1D_EENS_8epilogue10collective6detail29Sm90TmaWarpSpecializedAdapterINS1H_15DefaultEpilogueISJ_SK_SK_NS1G_6thread17LinearCombinationISJ_Li1EffLNS1L_9ScaleType4KindE0ELNS_15FloatRoundStyleE2ESJ_EENS1_15EpilogueDefaultEEEEEvvEEEEvNT_6ParamsE)
        /*0014*/ 	.word	0x00000008


	//----- nvinfo : EIATTR_MIN_STACK_SIZE
	.align		4
.L_17:
        /*0018*/ 	.byte	0x04, 0x12
        /*001a*/ 	.short	(.L_19 - .L_18)
	.align		4
.L_18:
        /*001c*/ 	.word	index@(_ZN7cutlass13device_kernelINS_4gemm6kernel13GemmUniversalIN4cute5tupleIJiiiiEEENS1_10collective13CollectiveMmaINS1_34MainloopSm90TmaGmmaWarpSpecializedILi28ENS5_IJNS4_1CILi1EEENSA_ILi4EEESB_EEENS1_32KernelTmaWarpSpecializedPingpongEEENS5_IJNSA_ILi64EEESG_NSA_ILi32EEEEEENS_6half_tENS5_IJlSB_lEEESJ_SK_NS4_8TiledMMAINS4_8MMA_AtomIJNS4_4SM904GMMA25MMA_64x64x16_F32F16F16_SSILNSO_5MajorE0ELSQ_0ELNSO_7ScaleInE1ELSR_1EEEEEENS4_6LayoutINS5_IJSB_SB_SB_EEENS5_IJNSA_ILi0EEESW_SW_EEEEENS5_IJNS4_10UnderscoreESZ_SZ_EEEEENS4_23SM90_TMA_LOAD_MULTICASTENS4_14ComposedLayoutINS4_7SwizzleILi2ELi4ELi3EEENS4_18smem_ptr_flag_bitsILi16EEENSU_INS5_IJNSA_ILi8EEESH_EEENS5_IJSH_SB_EEEEEEEvNS4_8identityENS4_13SM90_TMA_LOADES1C_vS1D_EENS_8epilogue10collective6detail29Sm90TmaWarpSpecializedAdapterINS1H_15DefaultEpilogueISJ_SK_SK_NS1G_6thread17LinearCombinationISJ_Li1EffLNS1L_9ScaleType4KindE0ELNS_15FloatRoundStyleE2ESJ_EENS1_15EpilogueDefaultEEEEEvvEEEEvNT_6ParamsE)
        /*0020*/ 	.word	0x00000008
.L_19:


//--------------------- .nv.compat                --------------------------
	.section	.nv.compat,"",@"SHT_CUDA_COMPAT_INFO"
	.align	4
        /*0000*/ 	.byte	0x02, 0x09, 0x01, 0x00, 0x02, 0x02, 0x04, 0x00, 0x02, 0x05, 0x05, 0x00, 0x03, 0x07, 0x01, 0x01
        /*0010*/ 	.byte	0x02, 0x03, 0x01, 0x00, 0x02, 0x06, 0x01, 0x00, 0x04, 0x0b, 0x08, 0x00, 0x00, 0x00, 0x00, 0x00
        /*0020*/ 	.byte	0x00, 0x00, 0x00, 0x00


//--------------------- .nv.info._ZN7cutlass13device_kernelINS_4gemm6kernel13GemmUniversalIN4cute5tupleIJiiiiEEENS1_10collective13CollectiveMmaINS1_34MainloopSm90TmaGmmaWarpSpecializedILi28ENS5_IJNS4_1CILi1EEENSA_ILi4EEESB_EEENS1_32KernelTmaWarpSpecializedPingpongEEENS5_IJNSA_ILi64EEESG_NSA_ILi32EEEEEENS_6half_tENS5_IJlSB_lEEESJ_SK_NS4_8TiledMMAINS4_8MMA_AtomIJNS4_4SM904GMMA25MMA_64x64x16_F32F16F16_SSILNSO_5MajorE0ELSQ_0ELNSO_7ScaleInE1ELSR_1EEEEEENS4_6LayoutINS5_IJSB_SB_SB_EEENS5_IJNSA_ILi0EEESW_SW_EEEEENS5_IJNS4_10UnderscoreESZ_SZ_EEEEENS4_23SM90_TMA_LOAD_MULTICASTENS4_14ComposedLayoutINS4_7SwizzleILi2ELi4ELi3EEENS4_18smem_ptr_flag_bitsILi16EEENSU_INS5_IJNSA_ILi8EEESH_EEENS5_IJSH_SB_EEEEEEEvNS4_8identityENS4_13SM90_TMA_LOADES1C_vS1D_EENS_8epilogue10collective6detail29Sm90TmaWarpSpecializedAdapterINS1H_15DefaultEpilogueISJ_SK_SK_NS1G_6thread17LinearCombinationISJ_Li1EffLNS1L_9ScaleType4KindE0ELNS_15FloatRoundStyleE2ESJ_EENS1_15EpilogueDefaultEEEEEvvEEEEvNT_6ParamsE --------------------------
	.section	.nv.info._ZN7cutlass13device_kernelINS_4gemm6kernel13GemmUniversalIN4cute5tupleIJiiiiEEENS1_10collective13CollectiveMmaINS1_34MainloopSm90TmaGmmaWarpSpecializedILi28ENS5_IJNS4_1CILi1EEENSA_ILi4EEESB_EEENS1_32KernelTmaWarpSpecializedPingpongEEENS5_IJNSA_ILi64EEESG_NSA_ILi32EEEEEENS_6half_tENS5_IJlSB_lEEESJ_SK_NS4_8TiledMMAINS4_8MMA_AtomIJNS4_4SM904GMMA25MMA_64x64x16_F32F16F16_SSILNSO_5MajorE0ELSQ_0ELNSO_7ScaleInE1ELSR_1EEEEEENS4_6LayoutINS5_IJSB_SB_SB_EEENS5_IJNSA_ILi0EEESW_SW_EEEEENS5_IJNS4_10UnderscoreESZ_SZ_EEEEENS4_23SM90_TMA_LOAD_MULTICASTENS4_14ComposedLayoutINS4_7SwizzleILi2ELi4ELi3EEENS4_18smem_ptr_flag_bitsILi16EEENSU_INS5_IJNSA_ILi8EEESH_EEENS5_IJSH_SB_EEEEEEEvNS4_8identityENS4_13SM90_TMA_LOADES1C_vS1D_EENS_8epilogue10collective6detail29Sm90TmaWarpSpecializedAdapterINS1H_15DefaultEpilogueISJ_SK_SK_NS1G_6thread17LinearCombinationISJ_Li1EffLNS1L_9ScaleType4KindE0ELNS_15FloatRoundStyleE2ESJ_EENS1_15EpilogueDefaultEEEEEvvEEEEvNT_6ParamsE,"",@"SHT_CUDA_INFO"
	.sectionflags	@""
	.align	4


	//----- nvinfo : EIATTR_CUDA_API_VERSION
	.align		4
        /*0000*/ 	.byte	0x04, 0x37
        /*0002*/ 	.short	(.L_21 - .L_20)
.L_20:
        /*0004*/ 	.word	0x00000082


	//----- nvinfo : EIATTR_KPARAM_INFO
	.align		4
.L_21:
        /*0008*/ 	.byte	0x04, 0x17
        /*000a*/ 	.short	(.L_23 - .L_22)
.L_22:
        /*000c*/ 	.word	0x00000000
        /*0010*/ 	.short	0x0000
        /*0012*/ 	.short	0x0070
        /*0014*/ 	.byte	0x00, 0xf0, 0x01, 0x10


	//----- nvinfo : EIATTR_SPARSE_MMA_MASK
	.align		4
.L_23:
        /*0018*/ 	.byte	0x03, 0x50
        /*001a*/ 	.short	0x0000


	//----- nvinfo : EIATTR_MAXREG_COUNT
	.align		4
        /*001c*/ 	.byte	0x03, 0x1b
        /*001e*/ 	.short	0x00a8


	//----- nvinfo : EIATTR_NUM_BARRIERS
	.align		4
        /*0020*/ 	.byte	0x02, 0x4c
        /*0022*/ 	.byte	0x01
	.zero		1


	//----- nvinfo : EIATTR_EXTERNS
	.align		4
        /*0024*/ 	.byte	0x04, 0x0f
        /*0026*/ 	.short	(.L_25 - .L_24)


	//   ....[0]....
	.align		4
.L_24:
        /*0028*/ 	.word	index@(__assertfail)


	//----- nvinfo : EIATTR_ANNOTATIONS
	.align		4
.L_25:
        /*002c*/ 	.byte	0x04, 0x55
        /*002e*/ 	.short	(.L_27 - .L_26)


	//   ....[0]....
.L_26:
        /*0030*/ 	.word	0x00000001
        /*0034*/ 	.byte	0x70, 0x10, 0x00, 0x00, 0x01, 0x00, 0x00, 0x00, 0xf0, 0x45, 0x00, 0x00, 0x01, 0x00, 0x00, 0x00
        /*0044*/ 	.byte	0x70, 0x52, 0x00, 0x00


	//----- nvinfo : EIATTR_MERCURY_ISA_VERSION
	.align		4
.L_27:
        /*0048*/ 	.byte	0x03, 0x5f
        /*004a*/ 	.short	0x0101


	//----- nvinfo : EIATTR_INT_WARP_WIDE_INSTR_OFFSETS
	.align		4
        /*004c*/ 	.byte	0x04, 0x31
        /*004e*/ 	.short	(.L_29 - .L_28)


	//   ....[0]....
.L_28:
        /*0050*/ 	.word	0x000007c0


	//   ....[1]....
        /*0054*/ 	.word	0x00000800


	//   ....[2]....
        /*0058*/ 	.word	0x00000940


	//   ....[3]....
        /*005c*/ 	.word	0x00000950


	//   ....[4]....
        /*0060*/ 	.word	0x00000970


	//   ....[5]....
        /*0064*/ 	.word	0x00000990


	//   ....[6]....
        /*0068*/ 	.word	0x00000a40


	//   ....[7]....
        /*006c*/ 	.word	0x00000a90


	//   ....[8]....
        /*0070*/ 	.word	0x000020e0


	//----- nvinfo : EIATTR_COOP_GROUP_MASK_REGIDS
	.align		4
.L_29:
        /*0074*/ 	.byte	0x04, 0x29
        /*0076*/ 	.short	(.L_31 - .L_30)


	//   ....[0]....
.L_30:
        /*0078*/ 	.word	0xffffffff


	//   ....[1]....
        /*007c*/ 	.word	0xffffffff


	//   ....[2]....
        /*0080*/ 	.word	0xffffffff


	//   ....[3]....
        /*0084*/ 	.word	0xffffffff


	//   ....[4]....
        /*0088*/ 	.word	0xffffffff


	//   ....[5]....
        /*008c*/ 	.word	0xffffffff


	//   ....[6]....
        /*0090*/ 	.word	0xffffffff


	//----- nvinfo : EIATTR_COOP_GROUP_INSTR_OFFSETS
	.align		4
.L_31:
        /*0094*/ 	.byte	0x04, 0x28
        /*0096*/ 	.short	(.L_33 - .L_32)


	//   ....[0]....
.L_32:
        /*0098*/ 	.word	0x00000070


	//   ....[1]....
        /*009c*/ 	.word	0x00000080


	//   ....[2]....
        /*00a0*/ 	.word	0x00000140


	//   ....[3]....
        /*00a4*/ 	.word	0x00000600


	//   ....[4]....
        /*00a8*/ 	.word	0x00000640


	//   ....[5]....
        /*00ac*/ 	.word	0x00000ae0


	//   ....[6]....
        /*00b0*/ 	.word	0x00000c10


	//----- nvinfo : EIATTR_REG_RECONFIG
	.align		4
.L_33:
        /*00b4*/ 	.byte	0x01, 0x54
	.zero		2


	//----- nvinfo : EIATTR_SYSCALL_OFFSETS
	.align		4
        /*00b8*/ 	.byte	0x04, 0x46
        /*00ba*/ 	.short	(.L_35 - .L_34)


	//   ....[0]....
.L_34:
        /*00bc*/ 	.word	0x00001b20


	//----- nvinfo : EIATTR_MBARRIER_INSTR_OFFSETS
	.align		4
.L_35:
        /*00c0*/ 	.byte	0x04, 0x39
        /*00c2*/ 	.short	(.L_37 - .L_36)


	//   ....[0]....
.L_36:
        /*00c4*/ 	.word	0x00000260
        /*00c8*/ 	.word	0x000000ff
        /*00cc*/ 	.word	0x00000000
        /*00d0*/ 	.short	0x0100
        /*00d2*/ 	.byte	0x08
	.zero		1


	//   ....[1]....
        /*00d4*/ 	.word	0x00000270
        /*00d8*/ 	.word	0x000000ff
        /*00dc*/ 	.word	0x000000e0
        /*00e0*/ 	.short	0x0100
        /*00e2*/ 	.byte	0x08
	.zero		1


	//   ....[2]....
        /*00e4*/ 	.word	0x00000280
        /*00e8*/ 	.word	0x000000ff
        /*00ec*/ 	.word	0x00000008
        /*00f0*/ 	.short	0x0100
        /*00f2*/ 	.byte	0x08
	.zero		1


	//   ....[3]....
        /*00f4*/ 	.word	0x00000290
        /*00f8*/ 	.word	0x000000ff
        /*00fc*/ 	.word	0x000000e8
        /*0100*/ 	.short	0x0100
        /*0102*/ 	.byte	0x08
	.zero		1


	//   ....[4]....
        /*0104*/ 	.word	0x000002a0
        /*0108*/ 	.word	0x000000ff
        /*010c*/ 	.word	0x00000010
        /*0110*/ 	.short	0x0100
        /*0112*/ 	.byte	0x08
	.zero		1


	//   ....[5]....
        /*0114*/ 	.word	0x000002b0
        /*0118*/ 	.word	0x000000ff
        /*011c*/ 	.word	0x000000f0
        /*0120*/ 	.short	0x0100
        /*0122*/ 	.byte	0x08
	.zero		1


	//   ....[6]....
        /*0124*/ 	.word	0x000002c0
        /*0128*/ 	.word	0x000000ff
        /*012c*/ 	.word	0x00000018
        /*0130*/ 	.short	0x0100
        /*0132*/ 	.byte	0x08
	.zero		1


	//   ....[7]....
        /*0134*/ 	.word	0x000002d0
        /*0138*/ 	.word	0x000000ff
        /*013c*/ 	.word	0x000000f8
        /*0140*/ 	.short	0x0100
        /*0142*/ 	.byte	0x08
	.zero		1


	//   ....[8]....
        /*0144*/ 	.word	0x000002e0
        /*0148*/ 	.word	0x000000ff
        /*014c*/ 	.word	0x00000020
        /*0150*/ 	.short	0x0100
        /*0152*/ 	.byte	0x08
	.zero		1


	//   ....[9]....
        /*0154*/ 	.word	0x000002f0
        /*0158*/ 	.word	0x000000ff
        /*015c*/ 	.word	0x00000100
        /*0160*/ 	.short	0x0100
        /*0162*/ 	.byte	0x08
	.zero		1


	//   ....[10]....
        /*0164*/ 	.word	0x00000300
        /*0168*/ 	.word	0x000000ff
        /*016c*/ 	.word	0x00000028
        /*0170*/ 	.short	0x0100
        /*0172*/ 	.byte	0x08
	.zero		1


	//   ....[11]....
        /*0174*/ 	.word	0x00000310
        /*0178*/ 	.word	0x000000ff
        /*017c*/ 	.word	0x00000108
        /*0180*/ 	.short	0x0100
        /*0182*/ 	.byte	0x08
	.zero		1


	//   ....[12]....
        /*0184*/ 	.word	0x00000320
        /*0188*/ 	.word	0x000000ff
        /*018c*/ 	.word	0x00000030
        /*0190*/ 	.short	0x0100
        /*0192*/ 	.byte	0x08
	.zero		1


	//   ....[13]....
        /*0194*/ 	.word	0x00000330
        /*0198*/ 	.word	0x000000ff
        /*019c*/ 	.word	0x00000110
        /*01a0*/ 	.short	0x0100
        /*01a2*/ 	.byte	0x08
	.zero		1


	//   ....[14]....
        /*01a4*/ 	.word	0x00000340
        /*01a8*/ 	.word	0x000000ff
        /*01ac*/ 	.word	0x00000038
        /*01b0*/ 	.short	0x0100
        /*01b2*/ 	.byte	0x08
	.zero		1


	//   ....[15]....
        /*01b4*/ 	.word	0x00000350
        /*01b8*/ 	.word	0x000000ff
        /*01bc*/ 	.word	0x00000118
        /*01c0*/ 	.short	0x0100
        /*01c2*/ 	.byte	0x08
	.zero		1


	//   ....[16]....
        /*01c4*/ 	.word	0x00000360
        /*01c8*/ 	.word	0x000000ff
        /*01cc*/ 	.word	0x00000040
        /*01d0*/ 	.short	0x0100
        /*01d2*/ 	.byte	0x08
	.zero		1


	//   ....[17]....
        /*01d4*/ 	.word	0x00000370
        /*01d8*/ 	.word	0x000000ff
        /*01dc*/ 	.word	0x00000120
        /*01e0*/ 	.short	0x0100
        /*01e2*/ 	.byte	0x08
	.zero		1


	//   ....[18]....
        /*01e4*/ 	.word	0x00000380
        /*01e8*/ 	.word	0x000000ff
        /*01ec*/ 	.word	0x00000048
        /*01f0*/ 	.short	0x0100
        /*01f2*/ 	.byte	0x08
	.zero		1


	//   ....[19]....
        /*01f4*/ 	.word	0x00000390
        /*01f8*/ 	.word	0x000000ff
        /*01fc*/ 	.word	0x00000128
        /*0200*/ 	.short	0x0100
        /*0202*/ 	.byte	0x08
	.zero		1


	//   ....[20]....
        /*0204*/ 	.word	0x000003a0
        /*0208*/ 	.word	0x000000ff
        /*020c*/ 	.word	0x00000050
        /*0210*/ 	.short	0x0100
        /*0212*/ 	.byte	0x08
	.zero		1


	//   ....[21]....
        /*0214*/ 	.word	0x000003b0
        /*0218*/ 	.word	0x000000ff
        /*021c*/ 	.word	0x00000130
        /*0220*/ 	.short	0x0100
        /*0222*/ 	.byte	0x08
	.zero		1


	//   ....[22]....
        /*0224*/ 	.word	0x000003c0
        /*0228*/ 	.word	0x000000ff
        /*022c*/ 	.word	0x00000058
        /*0230*/ 	.short	0x0100
        /*0232*/ 	.byte	0x08
	.zero		1


	//   ....[23]....
        /*0234*/ 	.word	0x000003d0
        /*0238*/ 	.word	0x000000ff
        /*023c*/ 	.word	0x00000138
        /*0240*/ 	.short	0x0100
        /*0242*/ 	.byte	0x08
	.zero		1


	//   ....[24]....
        /*0244*/ 	.word	0x000003e0
        /*0248*/ 	.word	0x000000ff
        /*024c*/ 	.word	0x00000060
        /*0250*/ 	.short	0x0100
        /*0252*/ 	.byte	0x08
	.zero		1


	//   ....[25]....
        /*0254*/ 	.word	0x000003f0
        /*0258*/ 	.word	0x000000ff
        /*025c*/ 	.word	0x00000140
        /*0260*/ 	.short	0x0100
        /*0262*/ 	.byte	0x08
	.zero		1


	//   ....[26]....
        /*0264*/ 	.word	0x00000400
        /*0268*/ 	.word	0x000000ff
        /*026c*/ 	.word	0x00000068
        /*0270*/ 	.short	0x0100
        /*0272*/ 	.byte	0x08
	.zero		1


	//   ....[27]....
        /*0274*/ 	.word	0x00000410
        /*0278*/ 	.word	0x000000ff
        /*027c*/ 	.word	0x00000148
        /*0280*/ 	.short	0x0100
        /*0282*/ 	.byte	0x08
	.zero		1


	//   ....[28]....
        /*0284*/ 	.word	0x00000420
        /*0288*/ 	.word	0x000000ff
        /*028c*/ 	.word	0x00000070
        /*0290*/ 	.short	0x0100
        /*0292*/ 	.byte	0x08
	.zero		1


	//   ....[29]....
        /*0294*/ 	.word	0x00000430
        /*0298*/ 	.word	0x000000ff
        /*029c*/ 	.word	0x00000150
        /*02a0*/ 	.short	0x0100
        /*02a2*/ 	.byte	0x08
	.zero		1


	//   ....[30]....
        /*02a4*/ 	.word	0x00000440
        /*02a8*/ 	.word	0x000000ff
        /*02ac*/ 	.word	0x00000078
        /*02b0*/ 	.short	0x0100
        /*02b2*/ 	.byte	0x08
	.zero		1


	//   ....[31]....
        /*02b4*/ 	.word	0x00000450
        /*02b8*/ 	.word	0x000000ff
        /*02bc*/ 	.word	0x00000158
        /*02c0*/ 	.short	0x0100
        /*02c2*/ 	.byte	0x08
	.zero		1


	//   ....[32]....
        /*02c4*/ 	.word	0x00000460
        /*02c8*/ 	.word	0x000000ff
        /*02cc*/ 	.word	0x00000080
        /*02d0*/ 	.short	0x0100
        /*02d2*/ 	.byte	0x08
	.zero		1


	//   ....[33]....
        /*02d4*/ 	.word	0x00000470
        /*02d8*/ 	.word	0x000000ff
        /*02dc*/ 	.word	0x00000160
        /*02e0*/ 	.short	0x0100
        /*02e2*/ 	.byte	0x08
	.zero		1


	//   ....[34]....
        /*02e4*/ 	.word	0x00000480
        /*02e8*/ 	.word	0x000000ff
        /*02ec*/ 	.word	0x00000088
        /*02f0*/ 	.short	0x0100
        /*02f2*/ 	.byte	0x08
	.zero		1


	//   ....[35]....
        /*02f4*/ 	.word	0x00000490
        /*02f8*/ 	.word	0x000000ff
        /*02fc*/ 	.word	0x00000168
        /*0300*/ 	.short	0x0100
        /*0302*/ 	.byte	0x08
	.zero		1


	//   ....[36]....
        /*0304*/ 	.word	0x000004a0
        /*0308*/ 	.word	0x000000ff
        /*030c*/ 	.word	0x00000090
        /*0310*/ 	.short	0x0100
        /*0312*/ 	.byte	0x08
	.zero		1


	//   ....[37]....
        /*0314*/ 	.word	0x000004b0
        /*0318*/ 	.word	0x000000ff
        /*031c*/ 	.word	0x00000170
        /*0320*/ 	.short	0x0100
        /*0322*/ 	.byte	0x08
	.zero		1


	//   ....[38]....
        /*0324*/ 	.word	0x000004c0
        /*0328*/ 	.word	0x000000ff
        /*032c*/ 	.word	0x00000098
        /*0330*/ 	.short	0x0100
        /*0332*/ 	.byte	0x08
	.zero		1


	//   ....[39]....
        /*0334*/ 	.word	0x000004d0
        /*0338*/ 	.word	0x000000ff
        /*033c*/ 	.word	0x00000178
        /*0340*/ 	.short	0x0100
        /*0342*/ 	.byte	0x08
	.zero		1


	//   ....[40]....
        /*0344*/ 	.word	0x000004e0
        /*0348*/ 	.word	0x000000ff
        /*034c*/ 	.word	0x000000a0
        /*0350*/ 	.short	0x0100
        /*0352*/ 	.byte	0x08
	.zero		1


	//   ....[41]....
        /*0354*/ 	.word	0x000004f0
        /*0358*/ 	.word	0x000000ff
        /*035c*/ 	.word	0x00000180
        /*0360*/ 	.short	0x0100
        /*0362*/ 	.byte	0x08
	.zero		1


	//   ....[42]....
        /*0364*/ 	.word	0x00000500
        /*0368*/ 	.word	0x000000ff
        /*036c*/ 	.word	0x000000a8
        /*0370*/ 	.short	0x0100
        /*0372*/ 	.byte	0x08
	.zero		1


	//   ....[43]....
        /*0374*/ 	.word	0x00000510
        /*0378*/ 	.word	0x000000ff
        /*037c*/ 	.word	0x00000188
        /*0380*/ 	.short	0x0100
        /*0382*/ 	.byte	0x08
	.zero		1


	//   ....[44]....
        /*0384*/ 	.word	0x00000520
        /*0388*/ 	.word	0x000000ff
        /*038c*/ 	.word	0x000000b0
        /*0390*/ 	.short	0x0100
        /*0392*/ 	.byte	0x08
	.zero		1


	//   ....[45]....
        /*0394*/ 	.word	0x00000530
        /*0398*/ 	.word	0x000000ff
        /*039c*/ 	.word	0x00000190
        /*03a0*/ 	.short	0x0100
        /*03a2*/ 	.byte	0x08
	.zero		1


	//   ....[46]....
        /*03a4*/ 	.word	0x00000540
        /*03a8*/ 	.word	0x000000ff
        /*03ac*/ 	.word	0x000000b8
        /*03b0*/ 	.short	0x0100
        /*03b2*/ 	.byte	0x08
	.zero		1


	//   ....[47]....
        /*03b4*/ 	.word	0x00000550
        /*03b8*/ 	.word	0x000000ff
        /*03bc*/ 	.word	0x00000198
        /*03c0*/ 	.short	0x0100
        /*03c2*/ 	.byte	0x08
	.zero		1


	//   ....[48]....
        /*03c4*/ 	.word	0x00000560
        /*03c8*/ 	.word	0x000000ff
        /*03cc*/ 	.word	0x000000c0
        /*03d0*/ 	.short	0x0100
        /*03d2*/ 	.byte	0x08
	.zero		1


	//   ....[49]....
        /*03d4*/ 	.word	0x00000570
        /*03d8*/ 	.word	0x000000ff
        /*03dc*/ 	.word	0x000001a0
        /*03e0*/ 	.short	0x0100
        /*03e2*/ 	.byte	0x08
	.zero		1


	//   ....[50]....
        /*03e4*/ 	.word	0x00000580
        /*03e8*/ 	.word	0x000000ff
        /*03ec*/ 	.word	0x000000c8
        /*03f0*/ 	.short	0x0100
        /*03f2*/ 	.byte	0x08
	.zero		1


	//   ....[51]....
        /*03f4*/ 	.word	0x00000590
        /*03f8*/ 	.word	0x000000ff
        /*03fc*/ 	.word	0x000001a8
        /*0400*/ 	.short	0x0100
        /*0402*/ 	.byte	0x08
	.zero		1


	//   ....[52]....
        /*0404*/ 	.word	0x000005a0
        /*0408*/ 	.word	0x000000ff
        /*040c*/ 	.word	0x000000d0
        /*0410*/ 	.short	0x0100
        /*0412*/ 	.byte	0x08
	.zero		1


	//   ....[53]....
        /*0414*/ 	.word	0x000005b0
        /*0418*/ 	.word	0x000000ff
        /*041c*/ 	.word	0x000001b0
        /*0420*/ 	.short	0x0100
        /*0422*/ 	.byte	0x08
	.zero		1


	//   ....[54]....
        /*0424*/ 	.word	0x000005c0
        /*0428*/ 	.word	0x000000ff
        /*042c*/ 	.word	0x000000d8
        /*0430*/ 	.short	0x0100
        /*0432*/ 	.byte	0x08
	.zero		1


	//   ....[55]....
        /*0434*/ 	.word	0x000005d0
        /*0438*/ 	.word	0x000000ff
        /*043c*/ 	.word	0x000001b8
        /*0440*/ 	.short	0x0100
        /*0442*/ 	.byte	0x08
	.zero		1


	//   ....[56]....
        /*0444*/ 	.word	0x00000ac0
        /*0448*/ 	.word	0x000000ff
        /*044c*/ 	.word	0x000001f0
        /*0450*/ 	.short	0x0100
        /*0452*/ 	.byte	0x08
	.zero		1


	//   ....[57]....
        /*0454*/ 	.word	0x00000b60
        /*0458*/ 	.word	0x000000ff
        /*045c*/ 	.word	0x000001f8
        /*0460*/ 	.short	0x0100
        /*0462*/ 	.byte	0x08
	.zero		1


	//   ....[58]....
        /*0464*/ 	.word	0x00000b90
        /*0468*/ 	.word	0x000000ff
        /*046c*/ 	.word	0x000001d0
        /*0470*/ 	.short	0x0100
        /*0472*/ 	.byte	0x09
	.zero		1


	//   ....[59]....
        /*0474*/ 	.word	0x00000ba0
        /*0478*/ 	.word	0x000000ff
        /*047c*/ 	.word	0x000001d8
        /*0480*/ 	.short	0x0100
        /*0482*/ 	.byte	0x09
	.zero		1


	//   ....[60]....
        /*0484*/ 	.word	0x00000bb0
        /*0488*/ 	.word	0x000000ff
        /*048c*/ 	.word	0x000001e0
        /*0490*/ 	.short	0x0100
        /*0492*/ 	.byte	0x09
	.zero		1


	//   ....[61]....
        /*0494*/ 	.word	0x00000bc0
        /*0498*/ 	.word	0x000000ff
        /*049c*/ 	.word	0x000001e8
        /*04a0*/ 	.short	0x0100
        /*04a2*/ 	.byte	0x09
	.zero		1


	//   ....[62]....
        /*04a4*/ 	.word	0x00001a00
        /*04a8*/ 	.word	0x0000003e
        /*04ac*/ 	.word	0x00000000
        /*04b0*/ 	.short	0x010a
        /*04b2*/ 	.byte	0x2a
	.zero		1


	//   ....[63]....
        /*04b4*/ 	.word	0x00001ba0
        /*04b8*/ 	.word	0x00000003
        /*04bc*/ 	.word	0x00000000
        /*04c0*/ 	.short	0x010a
        /*04c2*/ 	.byte	0x3f
	.zero		1


	//   ....[64]....
        /*04c4*/ 	.word	0x00001be0
        /*04c8*/ 	.word	0x00000003
        /*04cc*/ 	.word	0x00000000
        /*04d0*/ 	.short	0x010a
        /*04d2*/ 	.byte	0x3f
	.zero		1


	//   ....[65]....
        /*04d4*/ 	.word	0x00001de0
        /*04d8*/ 	.word	0x000000ff
        /*04dc*/ 	.word	0x00000000
        /*04e0*/ 	.short	0x010a
        /*04e2*/ 	.byte	0x04
	.zero		1


	//   ....[66]....
        /*04e4*/ 	.word	0x00001e20
        /*04e8*/ 	.word	0x000000ff
        /*04ec*/ 	.word	0x00000000
        /*04f0*/ 	.short	0x010a
        /*04f2*/ 	.byte	0x04
	.zero		1


	//   ....[67]....
        /*04f4*/ 	.word	0x00001f80
        /*04f8*/ 	.word	0x00000005
        /*04fc*/ 	.word	0x00000000
        /*0500*/ 	.short	0x0101
        /*0502*/ 	.byte	0x3f
	.zero		1


	//   ....[68]....
        /*0504*/ 	.word	0x00002080
        /*0508*/ 	.word	0x0000003f
        /*050c*/ 	.word	0x00000000
        /*0510*/ 	.short	0x0101
        /*0512*/ 	.byte	0x2f
	.zero		1


	//   ....[69]....
        /*0514*/ 	.word	0x00002180
        /*0518*/ 	.word	0x00000003
        /*051c*/ 	.word	0x00000000
        /*0520*/ 	.short	0x0101
        /*0522*/ 	.byte	0x3f
	.zero		1


	//   ....[70]....
        /*0524*/ 	.word	0x00002240
        /*0528*/ 	.word	0x0000003e
        /*052c*/ 	.word	0x00000010
        /*0530*/ 	.short	0x010a
        /*0532*/ 	.byte	0x2a
	.zero		1


	//   ....[71]....
        /*0534*/ 	.word	0x00004610
        /*0538*/ 	.word	0x00000041
        /*053c*/ 	.word	0x00000000
        /*0540*/ 	.short	0x0101
        /*0542*/ 	.byte	0x2f
	.zero		1


	//   ....[72]....
        /*0544*/ 	.word	0x00004fb0
        /*0548*/ 	.word	0x0000000d
        /*054c*/ 	.word	0x000000e0
        /*0550*/ 	.short	0x010a
        /*0552*/ 	.byte	0x3f
	.zero		1


	//   ....[73]....
        /*0554*/ 	.word	0x00005390
        /*0558*/ 	.word	0x00000003
        /*055c*/ 	.word	0x000001f8
        /*0560*/ 	.short	0x0101
        /*0562*/ 	.byte	0x3f
	.zero		1


	//   ....[74]....
        /*0564*/ 	.word	0x00005b00
        /*0568*/ 	.word	0x00000007
        /*056c*/ 	.word	0x00000000
        /*0570*/ 	.short	0x010a
        /*0572*/ 	.byte	0x3f
	.zero		1


	//   ....[75]....
        /*0574*/ 	.word	0x00005b80
        /*0578*/ 	.word	0x00000009
        /*057c*/ 	.word	0x00000000
        /*0580*/ 	.short	0x010a
        /*0582*/ 	.byte	0x3f
	.zero		1


	//   ....[76]....
        /*0584*/ 	.word	0x00005c10
        /*0588*/ 	.word	0x00000006
        /*058c*/ 	.word	0x00000000
        /*0590*/ 	.short	0x010a
        /*0592*/ 	.byte	0x3f
	.zero		1


	//   ....[77]....
        /*0594*/ 	.word	0x00005ca0
        /*0598*/ 	.word	0x00000009
        /*059c*/ 	.word	0x00000000
        /*05a0*/ 	.short	0x010a
        /*05a2*/ 	.byte	0x3f
	.zero		1


	//   ....[78]....
        /*05a4*/ 	.word	0x00005d30
        /*05a8*/ 	.word	0x00000006
        /*05ac*/ 	.word	0x00000000
        /*05b0*/ 	.short	0x010a
        /*05b2*/ 	.byte	0x3f
	.zero		1


	//   ....[79]....
        /*05b4*/ 	.word	0x00005dc0
        /*05b8*/ 	.word	0x00000009
        /*05bc*/ 	.word	0x00000000
        /*05c0*/ 	.short	0x010a
        /*05c2*/ 	.byte	0x3f
	.zero		1


	//   ....[80]....
        /*05c4*/ 	.word	0x00005e50
        /*05c8*/ 	.word	0x00000006
        /*05cc*/ 	.word	0x00000000
        /*05d0*/ 	.short	0x010a
        /*05d2*/ 	.byte	0x3f
	.zero		1


	//   ....[81]....
        /*05d4*/ 	.word	0x00005ee0
        /*05d8*/ 	.word	0x00000009
        /*05dc*/ 	.word	0x00000000
        /*05e0*/ 	.short	0x010a
        /*05e2*/ 	.byte	0x3f
	.zero		1


	//   ....[82]....
        /*05e4*/ 	.word	0x00005f70
        /*05e8*/ 	.word	0x00000006
        /*05ec*/ 	.word	0x00000000
        /*05f0*/ 	.short	0x010a
        /*05f2*/ 	.byte	0x3f
	.zero		1


	//   ....[83]....
        /*05f4*/ 	.word	0x00006000
        /*05f8*/ 	.word	0x00000009
        /*05fc*/ 	.word	0x00000000
        /*0600*/ 	.short	0x010a
        /*0602*/ 	.byte	0x3f
	.zero		1


	//   ....[84]....
        /*0604*/ 	.word	0x00006090
        /*0608*/ 	.word	0x00000006
        /*060c*/ 	.word	0x00000000
        /*0610*/ 	.short	0x010a
        /*0612*/ 	.byte	0x3f
	.zero		1


	//   ....[85]....
        /*0614*/ 	.word	0x00006120
        /*0618*/ 	.word	0x00000009
        /*061c*/ 	.word	0x00000000
        /*0620*/ 	.short	0x010a
        /*0622*/ 	.byte	0x3f
	.zero		1


	//   ....[86]....
        /*0624*/ 	.word	0x000061b0
        /*0628*/ 	.word	0x00000006
        /*062c*/ 	.word	0x00000000
        /*0630*/ 	.short	0x010a
        /*0632*/ 	.byte	0x3f
	.zero		1


	//   ....[87]....
        /*0634*/ 	.word	0x00006240
        /*0638*/ 	.word	0x00000009
        /*063c*/ 	.word	0x00000000
        /*0640*/ 	.short	0x010a
        /*0642*/ 	.byte	0x3f
	.zero		1


	//   ....[88]....
        /*0644*/ 	.word	0x000062d0
        /*0648*/ 	.word	0x00000006
        /*064c*/ 	.word	0x00000000
        /*0650*/ 	.short	0x010a
        /*0652*/ 	.byte	0x3f
	.zero		1


	//   ....[89]....
        /*0654*/ 	.word	0x00006360
        /*0658*/ 	.word	0x00000009
        /*065c*/ 	.word	0x00000000
        /*0660*/ 	.short	0x010a
        /*0662*/ 	.byte	0x3f
	.zero		1


	//   ....[90]....
        /*0664*/ 	.word	0x000063f0
        /*0668*/ 	.word	0x00000006
        /*066c*/ 	.word	0x00000000
        /*0670*/ 	.short	0x010a
        /*0672*/ 	.byte	0x3f
	.zero		1


	//   ....[91]....
        /*0674*/ 	.word	0x00006480
        /*0678*/ 	.word	0x00000009
        /*067c*/ 	.word	0x00000000
        /*0680*/ 	.short	0x010a
        /*0682*/ 	.byte	0x3f
	.zero		1


	//   ....[92]....
        /*0684*/ 	.word	0x00006510
        /*0688*/ 	.word	0x00000006
        /*068c*/ 	.word	0x00000000
        /*0690*/ 	.short	0x010a
        /*0692*/ 	.byte	0x3f
	.zero		1


	//   ....[93]....
        /*0694*/ 	.word	0x000065a0
        /*0698*/ 	.word	0x00000009
        /*069c*/ 	.word	0x00000000
        /*06a0*/ 	.short	0x010a
        /*06a2*/ 	.byte	0x3f
	.zero		1


	//   ....[94]....
        /*06a4*/ 	.word	0x00006630
        /*06a8*/ 	.word	0x00000006
        /*06ac*/ 	.word	0x00000000
        /*06b0*/ 	.short	0x010a
        /*06b2*/ 	.byte	0x3f
	.zero		1


	//   ....[95]....
        /*06b4*/ 	.word	0x000066c0
        /*06b8*/ 	.word	0x00000009
        /*06bc*/ 	.word	0x00000000
        /*06c0*/ 	.short	0x010a
        /*06c2*/ 	.byte	0x3f
	.zero		1


	//   ....[96]....
        /*06c4*/ 	.word	0x00006750
        /*06c8*/ 	.word	0x00000006
        /*06cc*/ 	.word	0x00000000
        /*06d0*/ 	.short	0x010a
        /*06d2*/ 	.byte	0x3f
	.zero		1


	//   ....[97]....
        /*06d4*/ 	.word	0x000067e0
        /*06d8*/ 	.word	0x00000009
        /*06dc*/ 	.word	0x00000000
        /*06e0*/ 	.short	0x010a
        /*06e2*/ 	.byte	0x3f
	.zero		1


	//   ....[98]....
        /*06e4*/ 	.word	0x00006870
        /*06e8*/ 	.word	0x00000006
        /*06ec*/ 	.word	0x00000000
        /*06f0*/ 	.short	0x010a
        /*06f2*/ 	.byte	0x3f
	.zero		1


	//   ....[99]....
        /*06f4*/ 	.word	0x00006900
        /*06f8*/ 	.word	0x00000009
        /*06fc*/ 	.word	0x00000000
        /*0700*/ 	.short	0x010a
        /*0702*/ 	.byte	0x3f
	.zero		1


	//   ....[100]....
        /*0704*/ 	.word	0x00006990
        /*0708*/ 	.word	0x00000006
        /*070c*/ 	.word	0x00000000
        /*0710*/ 	.short	0x010a
        /*0712*/ 	.byte	0x3f
	.zero		1


	//   ....[101]....
        /*0714*/ 	.word	0x00006a20
        /*0718*/ 	.word	0x00000003
        /*071c*/ 	.word	0x00000000
        /*0720*/ 	.short	0x010a
        /*0722*/ 	.byte	0x3f
	.zero		1


	//   ....[102]....
        /*0724*/ 	.word	0x00006a80
        /*0728*/ 	.word	0x00000040
        /*072c*/ 	.word	0x00000000
        /*0730*/ 	.short	0x010a
        /*0732*/ 	.byte	0x3f
	.zero		1


	//   ....[103]....
        /*0734*/ 	.word	0x00006ad0
        /*0738*/ 	.word	0x00000003
        /*073c*/ 	.word	0x00000000
        /*0740*/ 	.short	0x010a
        /*0742*/ 	.byte	0x3f
	.zero		1


	//   ....[104]....
        /*0744*/ 	.word	0x00006b30
        /*0748*/ 	.word	0x00000005
        /*074c*/ 	.word	0x00000000
        /*0750*/ 	.short	0x010a
        /*0752*/ 	.byte	0x3f
	.zero		1


	//   ....[105]....
        /*0754*/ 	.word	0x00006b80
        /*0758*/ 	.word	0x00000040
        /*075c*/ 	.word	0x00000010
        /*0760*/ 	.short	0x010a
        /*0762*/ 	.byte	0x3f
	.zero		1


	//   ....[106]....
        /*0764*/ 	.word	0x00006c50
        /*0768*/ 	.word	0x0000000d
        /*076c*/ 	.word	0x000000e0
        /*0770*/ 	.short	0x010a
        /*0772*/ 	.byte	0x3f
	.zero		1


	//   ....[107]....
        /*0774*/ 	.word	0x00006d20
        /*0778*/ 	.word	0x00000007
        /*077c*/ 	.word	0x00000000
        /*0780*/ 	.short	0x010a
        /*0782*/ 	.byte	0x3f
	.zero		1


	//   ....[108]....
        /*0784*/ 	.word	0x00006d70
        /*0788*/ 	.word	0x00000009
        /*078c*/ 	.word	0x00000000
        /*0790*/ 	.short	0x010a
        /*0792*/ 	.byte	0x3f
	.zero		1


	//   ....[109]....
        /*0794*/ 	.word	0x00006dc0
        /*0798*/ 	.word	0x00000006
        /*079c*/ 	.word	0x00000000
        /*07a0*/ 	.short	0x010a
        /*07a2*/ 	.byte	0x3f
	.zero		1


	//   ....[110]....
        /*07a4*/ 	.word	0x00006e10
        /*07a8*/ 	.word	0x00000009
        /*07ac*/ 	.word	0x00000000
        /*07b0*/ 	.short	0x010a
        /*07b2*/ 	.byte	0x3f
	.zero		1


	//   ....[111]....
        /*07b4*/ 	.word	0x00006e60
        /*07b8*/ 	.word	0x00000006
        /*07bc*/ 	.word	0x00000000
        /*07c0*/ 	.short	0x010a
        /*07c2*/ 	.byte	0x3f
	.zero		1


	//   ....[112]....
        /*07c4*/ 	.word	0x00006eb0
        /*07c8*/ 	.word	0x00000009
        /*07cc*/ 	.word	0x00000000
        /*07d0*/ 	.short	0x010a
        /*07d2*/ 	.byte	0x3f
	.zero		1


	//   ....[113]....
        /*07d4*/ 	.word	0x00006f00
        /*07d8*/ 	.word	0x00000006
        /*07dc*/ 	.word	0x00000000
        /*07e0*/ 	.short	0x010a
        /*07e2*/ 	.byte	0x3f
	.zero		1


	//   ....[114]....
        /*07e4*/ 	.word	0x00006f50
        /*07e8*/ 	.word	0x00000009
        /*07ec*/ 	.word	0x00000000
        /*07f0*/ 	.short	0x010a
        /*07f2*/ 	.byte	0x3f
	.zero		1


	//   ....[115]....
        /*07f4*/ 	.word	0x00006fa0
        /*07f8*/ 	.word	0x00000006
        /*07fc*/ 	.word	0x00000000
        /*0800*/ 	.short	0x010a
        /*0802*/ 	.byte	0x3f
	.zero		1


	//   ....[116]....
        /*0804*/ 	.word	0x00006ff0
        /*0808*/ 	.word	0x00000009
        /*080c*/ 	.word	0x00000000
        /*0810*/ 	.short	0x010a
        /*0812*/ 	.byte	0x3f
	.zero		1


	//   ....[117]....
        /*0814*/ 	.word	0x00007040
        /*0818*/ 	.word	0x00000006
        /*081c*/ 	.word	0x00000000
        /*0820*/ 	.short	0x010a
        /*0822*/ 	.byte	0x3f
	.zero		1


	//   ....[118]....
        /*0824*/ 	.word	0x00007090
        /*0828*/ 	.word	0x00000009
        /*082c*/ 	.word	0x00000000
        /*0830*/ 	.short	0x010a
        /*0832*/ 	.byte	0x3f
	.zero		1


	//   ....[119]....
        /*0834*/ 	.word	0x000070e0
        /*0838*/ 	.word	0x00000006
        /*083c*/ 	.word	0x00000000
        /*0840*/ 	.short	0x010a
        /*0842*/ 	.byte	0x3f
	.zero		1


	//   ....[120]....
        /*0844*/ 	.word	0x00007130
        /*0848*/ 	.word	0x00000009
        /*084c*/ 	.word	0x00000000
        /*0850*/ 	.short	0x010a
        /*0852*/ 	.byte	0x3f
	.zero		1


	//   ....[121]....
        /*0854*/ 	.word	0x00007180
        /*0858*/ 	.word	0x00000006
        /*085c*/ 	.word	0x00000000
        /*0860*/ 	.short	0x010a
        /*0862*/ 	.byte	0x3f
	.zero		1


	//   ....[122]....
        /*0864*/ 	.word	0x000071d0
        /*0868*/ 	.word	0x00000009
        /*086c*/ 	.word	0x00000000
        /*0870*/ 	.short	0x010a
        /*0872*/ 	.byte	0x3f
	.zero		1


	//   ....[123]....
        /*0874*/ 	.word	0x00007220
        /*0878*/ 	.word	0x00000006
        /*087c*/ 	.word	0x00000000
        /*0880*/ 	.short	0x010a
        /*0882*/ 	.byte	0x3f
	.zero		1


	//   ....[124]....
        /*0884*/ 	.word	0x00007270
        /*0888*/ 	.word	0x00000009
        /*088c*/ 	.word	0x00000000
        /*0890*/ 	.short	0x010a
        /*0892*/ 	.byte	0x3f
	.zero		1


	//   ....[125]....
        /*0894*/ 	.word	0x000072c0
        /*0898*/ 	.word	0x00000006
        /*089c*/ 	.word	0x00000000
        /*08a0*/ 	.short	0x010a
        /*08a2*/ 	.byte	0x3f
	.zero		1


	//   ....[126]....
        /*08a4*/ 	.word	0x00007310
        /*08a8*/ 	.word	0x00000009
        /*08ac*/ 	.word	0x00000000
        /*08b0*/ 	.short	0x010a
        /*08b2*/ 	.byte	0x3f
	.zero		1


	//   ....[127]....
        /*08b4*/ 	.word	0x00007360
        /*08b8*/ 	.word	0x00000006
        /*08bc*/ 	.word	0x00000000
        /*08c0*/ 	.short	0x010a
        /*08c2*/ 	.byte	0x3f
	.zero		1


	//   ....[128]....
        /*08c4*/ 	.word	0x000073b0
        /*08c8*/ 	.word	0x00000009
        /*08cc*/ 	.word	0x00000000
        /*08d0*/ 	.short	0x010a
        /*08d2*/ 	.byte	0x3f
	.zero		1


	//   ....[129]....
        /*08d4*/ 	.word	0x00007400
        /*08d8*/ 	.word	0x00000006
        /*08dc*/ 	.word	0x00000000
        /*08e0*/ 	.short	0x010a
        /*08e2*/ 	.byte	0x3f
	.zero		1


	//   ....[130]....
        /*08e4*/ 	.word	0x00007450
        /*08e8*/ 	.word	0x00000009
        /*08ec*/ 	.word	0x00000000
        /*08f0*/ 	.short	0x010a
        /*08f2*/ 	.byte	0x3f
	.zero		1


	//   ....[131]....
        /*08f4*/ 	.word	0x000074a0
        /*08f8*/ 	.word	0x00000006
        /*08fc*/ 	.word	0x00000000
        /*0900*/ 	.short	0x010a
        /*0902*/ 	.byte	0x3f
	.zero		1


	//   ....[132]....
        /*0904*/ 	.word	0x000074f0
        /*0908*/ 	.word	0x00000009
        /*090c*/ 	.word	0x00000000
        /*0910*/ 	.short	0x010a
        /*0912*/ 	.byte	0x3f
	.zero		1


	//   ....[133]....
        /*0914*/ 	.word	0x00007540
        /*0918*/ 	.word	0x00000006
        /*091c*/ 	.word	0x00000000
        /*0920*/ 	.short	0x010a
        /*0922*/ 	.byte	0x3f
	.zero		1


	//----- nvinfo : EIATTR_NUM_MBARRIERS
	.align		4
.L_37:
        /*0924*/ 	.byte	0x03, 0x38
        /*0926*/ 	.short	0x003e


	//----- nvinfo : EIATTR_EXIT_INSTR_OFFSETS
	.align		4
        /*0928*/ 	.byte	0x04, 0x1c
        /*092a*/ 	.short	(.L_39 - .L_38)


	//   ....[0]....
.L_38:
        /*092c*/ 	.word	0x000016b0


	//   ....[1]....
        /*0930*/ 	.word	0x00001710


	//   ....[2]....
        /*0934*/ 	.word	0x00004ca0


	//   ....[3]....
        /*0938*/ 	.word	0x00004cd0


	//   ....[4]....
        /*093c*/ 	.word	0x00006a70


	//----- nvinfo : EIATTR_MAX_THREADS
	.align		4
.L_39:
        /*0940*/ 	.byte	0x04, 0x05
        /*0942*/ 	.short	(.L_41 - .L_40)
.L_40:
        /*0944*/ 	.word	0x00000180
        /*0948*/ 	.word	0x00000001
        /*094c*/ 	.word	0x00000001


	//----- nvinfo : EIATTR_CRS_STACK_SIZE
	.align		4
.L_41:
        /*0950*/ 	.byte	0x04, 0x1e
        /*0952*/ 	.short	(.L_43 - .L_42)
.L_42:
        /*0954*/ 	.word	0x00000000


	//----- nvinfo : EIATTR_CBANK_PARAM_SIZE
	.align		4
.L_43:
        /*0958*/ 	.byte	0x03, 0x19
        /*095a*/ 	.short	0x0470


	//----- nvinfo : EIATTR_PARAM_CBANK
	.align		4
        /*095c*/ 	.byte	0x04, 0x0a
        /*095e*/ 	.short	(.L_45 - .L_44)
	.align		4
.L_44:
        /*0960*/ 	.word	index@(.nv.constant0._ZN7cutlass13device_kernelINS_4gemm6kernel13GemmUniversalIN4cute5tupleIJiiiiEEENS1_10collective13CollectiveMmaINS1_34MainloopSm90TmaGmmaWarpSpecializedILi28ENS5_IJNS4_1CILi1EEENSA_ILi4EEESB_EEENS1_32KernelTmaWarpSpecializedPingpongEEENS5_IJNSA_ILi64EEESG_NSA_ILi32EEEEEENS_6half_tENS5_IJlSB_lEEESJ_SK_NS4_8TiledMMAINS4_8MMA_AtomIJNS4_4SM904GMMA25MMA_64x64x16_F32F16F16_SSILNSO_5MajorE0ELSQ_0ELNSO_7ScaleInE1ELSR_1EEEEEENS4_6LayoutINS5_IJSB_SB_SB_EEENS5_IJNSA_ILi0EEESW_SW_EEEEENS5_IJNS4_10UnderscoreESZ_SZ_EEEEENS4_23SM90_TMA_LOAD_MULTICASTENS4_14ComposedLayoutINS4_7SwizzleILi2ELi4ELi3EEENS4_18smem_ptr_flag_bitsILi16EEENSU_INS5_IJNSA_ILi8EEESH_EEENS5_IJSH_SB_EEEEEEEvNS4_8identityENS4_13SM90_TMA_LOADES1C_vS1D_EENS_8epilogue10collective6detail29Sm90TmaWarpSpecializedAdapterINS1H_15DefaultEpilogueISJ_SK_SK_NS1G_6thread17LinearCombinationISJ_Li1EffLNS1L_9ScaleType4KindE0ELNS_15FloatRoundStyleE2ESJ_EENS1_15EpilogueDefaultEEEEEvvEEEEvNT_6ParamsE)
        /*0964*/ 	.short	0x0210
        /*0966*/ 	.short	0x0470


	//----- nvinfo : EIATTR_SW_WAR
	.align		4
.L_45:
        /*0968*/ 	.byte	0x04, 0x36
        /*096a*/ 	.short	(.L_47 - .L_46)
.L_46:
        /*096c*/ 	.word	0x00000008
.L_47:


//--------------------- .nv.callgraph             --------------------------
	.section	.nv.callgraph,"",@"SHT_CUDA_CALLGRAPH"
	.align	4
	.sectionentsize	8
	.align		4
        /*0000*/ 	.word	0x00000000
	.align		4
        /*0004*/ 	.word	0xffffffff
	.align		4
        /*0008*/ 	.word	index@(_ZN7cutlass13device_kernelINS_4gemm6kernel13GemmUniversalIN4cute5tupleIJiiiiEEENS1_10collective13CollectiveMmaINS1_34MainloopSm90TmaGmmaWarpSpecializedILi28ENS5_IJNS4_1CILi1EEENSA_ILi4EEESB_EEENS1_32KernelTmaWarpSpecializedPingpongEEENS5_IJNSA_ILi64EEESG_NSA_ILi32EEEEEENS_6half_tENS5_IJlSB_lEEESJ_SK_NS4_8TiledMMAINS4_8MMA_AtomIJNS4_4SM904GMMA25MMA_64x64x16_F32F16F16_SSILNSO_5MajorE0ELSQ_0ELNSO_7ScaleInE1ELSR_1EEEEEENS4_6LayoutINS5_IJSB_SB_SB_EEENS5_IJNSA_ILi0EEESW_SW_EEEEENS5_IJNS4_10UnderscoreESZ_SZ_EEEEENS4_23SM90_TMA_LOAD_MULTICASTENS4_14ComposedLayoutINS4_7SwizzleILi2ELi4ELi3EEENS4_18smem_ptr_flag_bitsILi16EEENSU_INS5_IJNSA_ILi8EEESH_EEENS5_IJSH_SB_EEEEEEEvNS4_8identityENS4_13SM90_TMA_LOADES1C_vS1D_EENS_8epilogue10collective6detail29Sm90TmaWarpSpecializedAdapterINS1H_15DefaultEpilogueISJ_SK_SK_NS1G_6thread17LinearCombinationISJ_Li1EffLNS1L_9ScaleType4KindE0ELNS_15FloatRoundStyleE2ESJ_EENS1_15EpilogueDefaultEEEEEvvEEEEvNT_6ParamsE)
	.align		4
        /*000c*/ 	.word	index@(__assertfail)
	.align		4
        /*0010*/ 	.word	0x00000000
	.align		4
        /*0014*/ 	.word	0xfffffffe
	.align		4
        /*0018*/ 	.word	0x00000000
	.align		4
        /*001c*/ 	.word	0xfffffffd
	.align		4
        /*0020*/ 	.word	0x00000000
	.align		4
        /*0024*/ 	.word	0xfffffffc


//--------------------- .nv.constant4             --------------------------
	.section	.nv.constant4,"a",@progbits
	.align	8
	.align		8
.nv.constant4:
        /*0000*/ 	.dword	__assertfail
	.align		8
        /*0008*/ 	.dword	__unnamed_1
	.align		8
        /*0010*/ 	.dword	_ZN40_INTERNAL_9070ccc1_4_k_cu_3733e265_218484cuda3std3__45__cpo5beginE
	.align		8
        /*0018*/ 	.dword	_ZN40_INTERNAL_9070ccc1_4_k_cu_3733e265_218484cuda3std3__45__cpo3endE
	.align		8
        /*0020*/ 	.dword	_ZN40_INTERNAL_9070ccc1_4_k_cu_3733e265_218484cuda3std3__45__cpo6cbeginE
	.align		8
        /*0028*/ 	.dword	_ZN40_INTERNAL_9070ccc1_4_k_cu_3733e265_218484cuda3std3__45__cpo4cendE
	.align		8
        /*0030*/ 	.dword	_ZN40_INTERNAL_9070ccc1_4_k_cu_3733e265_218484cuda3std3__442_GLOBAL__N__9070ccc1_4_k_cu_3733e265_218486ignoreE
	.align		8
        /*0038*/ 	.dword	_ZN40_INTERNAL_9070ccc1_4_k_cu_3733e265_218484cuda3std3__419piecewise_constructE
	.align		8
        /*0040*/ 	.dword	_ZN40_INTERNAL_9070ccc1_4_k_cu_3733e265_218484cuda3std3__48in_placeE
	.align		8
        /*0048*/ 	.dword	_ZN40_INTERNAL_9070ccc1_4_k_cu_3733e265_218484cuda3std6ranges3__45__cpo4swapE
	.align		8
        /*0050*/ 	.dword	_ZN40_INTERNAL_9070ccc1_4_k_cu_3733e265_218484cuda3std6ranges3__45__cpo9iter_moveE
	.align		8
        /*0058*/ 	.dword	_ZN40_INTERNAL_9070ccc1_4_k_cu_3733e265_218484cute7productE
	.align		8
        /*0060*/ 	.dword	_ZN40_INTERNAL_9070ccc1_4_k_cu_3733e265_218484cute1_E
	.align		8
        /*0068*/ 	.dword	$str$22
	.align		8
        /*0070*/ 	.dword	$str$23


//--------------------- .text._ZN7cutlass13device_kernelINS_4gemm6kernel13GemmUniversalIN4cute5tupleIJiiiiEEENS1_10collective13CollectiveMmaINS1_34MainloopSm90TmaGmmaWarpSpecializedILi28ENS5_IJNS4_1CILi1EEENSA_ILi4EEESB_EEENS1_32KernelTmaWarpSpecializedPingpongEEENS5_IJNSA_ILi64EEESG_NSA_ILi32EEEEEENS_6half_tENS5_IJlSB_lEEESJ_SK_NS4_8TiledMMAINS4_8MMA_AtomIJNS4_4SM904GMMA25MMA_64x64x16_F32F16F16_SSILNSO_5MajorE0ELSQ_0ELNSO_7ScaleInE1ELSR_1EEEEEENS4_6LayoutINS5_IJSB_SB_SB_EEENS5_IJNSA_ILi0EEESW_SW_EEEEENS5_IJNS4_10UnderscoreESZ_SZ_EEEEENS4_23SM90_TMA_LOAD_MULTICASTENS4_14ComposedLayoutINS4_7SwizzleILi2ELi4ELi3EEENS4_18smem_ptr_flag_bitsILi16EEENSU_INS5_IJNSA_ILi8EEESH_EEENS5_IJSH_SB_EEEEEEEvNS4_8identityENS4_13SM90_TMA_LOADES1C_vS1D_EENS_8epilogue10collective6detail29Sm90TmaWarpSpecializedAdapterINS1H_15DefaultEpilogueISJ_SK_SK_NS1G_6thread17LinearCombinationISJ_Li1EffLNS1L_9ScaleType4KindE0ELNS_15FloatRoundStyleE2ESJ_EENS1_15EpilogueDefaultEEEEEvvEEEEvNT_6ParamsE --------------------------
	.section	.text._ZN7cutlass13device_kernelINS_4gemm6kernel13GemmUniversalIN4cute5tupleIJiiiiEEENS1_10collective13CollectiveMmaINS1_34MainloopSm90TmaGmmaWarpSpecializedILi28ENS5_IJNS4_1CILi1EEENSA_ILi4EEESB_EEENS1_32KernelTmaWarpSpecializedPingpongEEENS5_IJNSA_ILi64EEESG_NSA_ILi32EEEEEENS_6half_tENS5_IJlSB_lEEESJ_SK_NS4_8TiledMMAINS4_8MMA_AtomIJNS4_4SM904GMMA25MMA_64x64x16_F32F16F16_SSILNSO_5MajorE0ELSQ_0ELNSO_7ScaleInE1ELSR_1EEEEEENS4_6LayoutINS5_IJSB_SB_SB_EEENS5_IJNSA_ILi0EEESW_SW_EEEEENS5_IJNS4_10UnderscoreESZ_SZ_EEEEENS4_23SM90_TMA_LOAD_MULTICASTENS4_14ComposedLayoutINS4_7SwizzleILi2ELi4ELi3EEENS4_18smem_ptr_flag_bitsILi16EEENSU_INS5_IJNSA_ILi8EEESH_EEENS5_IJSH_SB_EEEEEEEvNS4_8identityENS4_13SM90_TMA_LOADES1C_vS1D_EENS_8epilogue10collective6detail29Sm90TmaWarpSpecializedAdapterINS1H_15DefaultEpilogueISJ_SK_SK_NS1G_6thread17LinearCombinationISJ_Li1EffLNS1L_9ScaleType4KindE0ELNS_15FloatRoundStyleE2ESJ_EENS1_15EpilogueDefaultEEEEEvvEEEEvNT_6ParamsE,"ax",@progbits
	.align	128
.text._ZN7cutlass13device_kernelINS_4gemm6kernel13GemmUniversalIN4cute5tupleIJiiiiEEENS1_10collective13CollectiveMmaINS1_34MainloopSm90TmaGmmaWarpSpecializedILi28ENS5_IJNS4_1CILi1EEENSA_ILi4EEESB_EEENS1_32KernelTmaWarpSpecializedPingpongEEENS5_IJNSA_ILi64EEESG_NSA_ILi32EEEEEENS_6half_tENS5_IJlSB_lEEESJ_SK_NS4_8TiledMMAINS4_8MMA_AtomIJNS4_4SM904GMMA25MMA_64x64x16_F32F16F16_SSILNSO_5MajorE0ELSQ_0ELNSO_7ScaleInE1ELSR_1EEEEEENS4_6LayoutINS5_IJSB_SB_SB_EEENS5_IJNSA_ILi0EEESW_SW_EEEEENS5_IJNS4_10UnderscoreESZ_SZ_EEEEENS4_23SM90_TMA_LOAD_MULTICASTENS4_14ComposedLayoutINS4_7SwizzleILi2ELi4ELi3EEENS4_18smem_ptr_flag_bitsILi16EEENSU_INS5_IJNSA_ILi8EEESH_EEENS5_IJSH_SB_EEEEEEEvNS4_8identityENS4_13SM90_TMA_LOADES1C_vS1D_EENS_8epilogue10collective6detail29Sm90TmaWarpSpecializedAdapterINS1H_15DefaultEpilogueISJ_SK_SK_NS1G_6thread17LinearCombinationISJ_Li1EffLNS1L_9ScaleType4KindE0ELNS_15FloatRoundStyleE2ESJ_EENS1_15EpilogueDefaultEEEEEvvEEEEvNT_6ParamsE:
        .type           _ZN7cutlass13device_kernelINS_4gemm6kernel13GemmUniversalIN4cute5tupleIJiiiiEEENS1_10collective13CollectiveMmaINS1_34MainloopSm90TmaGmmaWarpSpecializedILi28ENS5_IJNS4_1CILi1EEENSA_ILi4EEESB_EEENS1_32KernelTmaWarpSpecializedPingpongEEENS5_IJNSA_ILi64EEESG_NSA_ILi32EEEEEENS_6half_tENS5_IJlSB_lEEESJ_SK_NS4_8TiledMMAINS4_8MMA_AtomIJNS4_4SM904GMMA25MMA_64x64x16_F32F16F16_SSILNSO_5MajorE0ELSQ_0ELNSO_7ScaleInE1ELSR_1EEEEEENS4_6LayoutINS5_IJSB_SB_SB_EEENS5_IJNSA_ILi0EEESW_SW_EEEEENS5_IJNS4_10UnderscoreESZ_SZ_EEEEENS4_23SM90_TMA_LOAD_MULTICASTENS4_14ComposedLayoutINS4_7SwizzleILi2ELi4ELi3EEENS4_18smem_ptr_flag_bitsILi16EEENSU_INS5_IJNSA_ILi8EEESH_EEENS5_IJSH_SB_EEEEEEEvNS4_8identityENS4_13SM90_TMA_LOADES1C_vS1D_EENS_8epilogue10collective6detail29Sm90TmaWarpSpecializedAdapterINS1H_15DefaultEpilogueISJ_SK_SK_NS1G_6thread17LinearCombinationISJ_Li1EffLNS1L_9ScaleType4KindE0ELNS_15FloatRoundStyleE2ESJ_EENS1_15EpilogueDefaultEEEEEvvEEEEvNT_6ParamsE,@function
        .size           _ZN7cutlass13device_kernelINS_4gemm6kernel13GemmUniversalIN4cute5tupleIJiiiiEEENS1_10collective13CollectiveMmaINS1_34MainloopSm90TmaGmmaWarpSpecializedILi28ENS5_IJNS4_1CILi1EEENSA_ILi4EEESB_EEENS1_32KernelTmaWarpSpecializedPingpongEEENS5_IJNSA_ILi64EEESG_NSA_ILi32EEEEEENS_6half_tENS5_IJlSB_lEEESJ_SK_NS4_8TiledMMAINS4_8MMA_AtomIJNS4_4SM904GMMA25MMA_64x64x16_F32F16F16_SSILNSO_5MajorE0ELSQ_0ELNSO_7ScaleInE1ELSR_1EEEEEENS4_6LayoutINS5_IJSB_SB_SB_EEENS5_IJNSA_ILi0EEESW_SW_EEEEENS5_IJNS4_10UnderscoreESZ_SZ_EEEEENS4_23SM90_TMA_LOAD_MULTICASTENS4_14ComposedLayoutINS4_7SwizzleILi2ELi4ELi3EEENS4_18smem_ptr_flag_bitsILi16EEENSU_INS5_IJNSA_ILi8EEESH_EEENS5_IJSH_SB_EEEEEEEvNS4_8identityENS4_13SM90_TMA_LOADES1C_vS1D_EENS_8epilogue10collective6detail29Sm90TmaWarpSpecializedAdapterINS1H_15DefaultEpilogueISJ_SK_SK_NS1G_6thread17LinearCombinationISJ_Li1EffLNS1L_9ScaleType4KindE0ELNS_15FloatRoundStyleE2ESJ_EENS1_15EpilogueDefaultEEEEEvvEEEEvNT_6ParamsE,(.L_x_186 - _ZN7cutlass13device_kernelINS_4gemm6kernel13GemmUniversalIN4cute5tupleIJiiiiEEENS1_10collective13CollectiveMmaINS1_34MainloopSm90TmaGmmaWarpSpecializedILi28ENS5_IJNS4_1CILi1EEENSA_ILi4EEESB_EEENS1_32KernelTmaWarpSpecializedPingpongEEENS5_IJNSA_ILi64EEESG_NSA_ILi32EEEEEENS_6half_tENS5_IJlSB_lEEESJ_SK_NS4_8TiledMMAINS4_8MMA_AtomIJNS4_4SM904GMMA25MMA_64x64x16_F32F16F16_SSILNSO_5MajorE0ELSQ_0ELNSO_7ScaleInE1ELSR_1EEEEEENS4_6LayoutINS5_IJSB_SB_SB_EEENS5_IJNSA_ILi0EEESW_SW_EEEEENS5_IJNS4_10UnderscoreESZ_SZ_EEEEENS4_23SM90_TMA_LOAD_MULTICASTENS4_14ComposedLayoutINS4_7SwizzleILi2ELi4ELi3EEENS4_18smem_ptr_flag_bitsILi16EEENSU_INS5_IJNSA_ILi8EEESH_EEENS5_IJSH_SB_EEEEEEEvNS4_8identityENS4_13SM90_TMA_LOADES1C_vS1D_EENS_8epilogue10collective6detail29Sm90TmaWarpSpecializedAdapterINS1H_15DefaultEpilogueISJ_SK_SK_NS1G_6thread17LinearCombinationISJ_Li1EffLNS1L_9ScaleType4KindE0ELNS_15FloatRoundStyleE2ESJ_EENS1_15EpilogueDefaultEEEEEvvEEEEvNT_6ParamsE)
        .other          _ZN7cutlass13device_kernelINS_4gemm6kernel13GemmUniversalIN4cute5tupleIJiiiiEEENS1_10collective13CollectiveMmaINS1_34MainloopSm90TmaGmmaWarpSpecializedILi28ENS5_IJNS4_1CILi1EEENSA_ILi4EEESB_EEENS1_32KernelTmaWarpSpecializedPingpongEEENS5_IJNSA_ILi64EEESG_NSA_ILi32EEEEEENS_6half_tENS5_IJlSB_lEEESJ_SK_NS4_8TiledMMAINS4_8MMA_AtomIJNS4_4SM904GMMA25MMA_64x64x16_F32F16F16_SSILNSO_5MajorE0ELSQ_0ELNSO_7ScaleInE1ELSR_1EEEEEENS4_6LayoutINS5_IJSB_SB_SB_EEENS5_IJNSA_ILi0EEESW_SW_EEEEENS5_IJNS4_10UnderscoreESZ_SZ_EEEEENS4_23SM90_TMA_LOAD_MULTICASTENS4_14ComposedLayoutINS4_7SwizzleILi2ELi4ELi3EEENS4_18smem_ptr_flag_bitsILi16EEENSU_INS5_IJNSA_ILi8EEESH_EEENS5_IJSH_SB_EEEEEEEvNS4_8identityENS4_13SM90_TMA_LOADES1C_vS1D_EENS_8epilogue10collective6detail29Sm90TmaWarpSpecializedAdapterINS1H_15DefaultEpilogueISJ_SK_SK_NS1G_6thread17LinearCombinationISJ_Li1EffLNS1L_9ScaleType4KindE0ELNS_15FloatRoundStyleE2ESJ_EENS1_15EpilogueDefaultEEEEEvvEEEEvNT_6ParamsE,@"STO_CUDA_ENTRY STV_DEFAULT"
_ZN7cutlass13device_kernelINS_4gemm6kernel13GemmUniversalIN4cute5tupleIJiiiiEEENS1_10collective13CollectiveMmaINS1_34MainloopSm90TmaGmmaWarpSpecializedILi28ENS5_IJNS4_1CILi1EEENSA_ILi4EEESB_EEENS1_32KernelTmaWarpSpecializedPingpongEEENS5_IJNSA_ILi64EEESG_NSA_ILi32EEEEEENS_6half_tENS5_IJlSB_lEEESJ_SK_NS4_8TiledMMAINS4_8MMA_AtomIJNS4_4SM904GMMA25MMA_64x64x16_F32F16F16_SSILNSO_5MajorE0ELSQ_0ELNSO_7ScaleInE1ELSR_1EEEEEENS4_6LayoutINS5_IJSB_SB_SB_EEENS5_IJNSA_ILi0EEESW_SW_EEEEENS5_IJNS4_10UnderscoreESZ_SZ_EEEEENS4_23SM90_TMA_LOAD_MULTICASTENS4_14ComposedLayoutINS4_7SwizzleILi2ELi4ELi3EEENS4_18smem_ptr_flag_bitsILi16EEENSU_INS5_IJNSA_ILi8EEESH_EEENS5_IJSH_SB_EEEEEEEvNS4_8identityENS4_13SM90_TMA_LOADES1C_vS1D_EENS_8epilogue10collective6detail29Sm90TmaWarpSpecializedAdapterINS1H_15DefaultEpilogueISJ_SK_SK_NS1G_6thread17LinearCombinationISJ_Li1EffLNS1L_9ScaleType4KindE0ELNS_15FloatRoundStyleE2ESJ_EENS1_15EpilogueDefaultEEEEEvvEEEEvNT_6ParamsE:
[----:B------:R-:W0:Y:S02]  /*0000*/  LDC R1, c[0x0][0x28] ;  /* 0x00000a00ff017b82 */ /* 0x000e240000000800 */
[----:B0-----:R-:W-:Y:S01]  /*0010*/  VIADD R1, R1, 0xfffffff8 ;  /* 0xfffffff801017836 */ /* 0x001fe20000000000 */
[----:B------:R-:W0:Y:S01]  /*0020*/  S2R R4, SR_TID.X ;  /* 0x0000000000047919 */ /* 0x000e220000002100 */
[----:B------:R-:W-:Y:S01]  /*0030*/  ELECT P0, URZ, PT ;  /* 0x00000000003f782f */ /* 0x000fe20003800000 */
[----:B------:R-:W-:Y:S01]  /*0040*/  BSSY B0, `(.L_x_0) ;  /* 0x000000f000007945 */ /* 0x000fe20003800000 */
[--C-:B0-----:R-:W-:Y:S02]  /*0050*/  SHF.R.U32.HI R2, RZ, 0x5, R4.reuse ;  /* 0x00000005ff027819 */ /* 0x101fe40000011604 */
[----:B------:R-:W-:-:S03]  /*0060*/  SHF.R.U32.HI R7, RZ, 0x7, R4 ;  /* 0x00000007ff077819 */ /* 0x000fc60000011604 */
[----:B------:R-:W0:Y:S04]  /*0070*/  SHFL.IDX PT, R5, R2, RZ, 0x1f ;  /* 0x00001fff02057589 */ /* 0x000e2800000e0000 */
[----:B------:R1:W2:Y:S01]  /*0080*/  SHFL.IDX PT, R10, R7, RZ, 0x1f ;  /* 0x00001fff070a7589 */ /* 0x0002a200000e0000 */
[----:B0-----:R-:W-:-:S13]  /*0090*/  ISETP.NE.OR P0, PT, R5, RZ, !P0 ;  /* 0x000000ff0500720c */ /* 0x001fda0004705670 */
[----:B-12---:R-:W-:Y:S05]  /*00a0*/  @P0 BRA `(.L_x_1) ;  /* 0x0000000000200947 */ /* 0x006fea0003800000 */
[----:B------:R-:W-:Y:S02]  /*00b0*/  ULDC.64 UR4, c[0x0][0x198] ;  /* 0x0000660000047ab9 */ /* 0x000fe40000000a00 */
[----:B------:R-:W-:Y:S02]  /*00c0*/  UIADD3 UR6, UP0, UR4, 0xf0, URZ ;  /* 0x000000f004067890 */ /* 0x000fe4000ff1e03f */
[----:B------:R-:W-:Y:S02]  /*00d0*/  UIADD3 UR4, UP1, UR4, 0x1f0, URZ ;  /* 0x000001f004047890 */ /* 0x000fe4000ff3e03f */
[----:B------:R-:W-:Y:S02]  /*00e0*/  UIADD3.X UR7, URZ, UR5, URZ, UP0, !UPT ;  /* 0x000000053f077290 */ /* 0x000fe400087fe43f */
[----:B------:R-:W-:-:S07]  /*00f0*/  UIADD3.X UR5, URZ, UR5, URZ, UP1, !UPT ;  /* 0x000000053f057290 */ /* 0x000fce0008ffe43f */
[----:B------:R0:W-:Y:S02]  /*0100*/  UTMACCTL.PF [UR6] ;  /* 0x00000000060079b9 */ /* 0x0001e40008040000 */
[----:B------:R0:W-:Y:S02]  /*0110*/  UTMACCTL.PF [UR4] ;  /* 0x00000000040079b9 */ /* 0x0001e40008040000 */
[----:B0-----:R-:W-:Y:S01]  /*0120*/  NOP ;  /* 0x0000000000007918 */ /* 0x001fe20000000000 */
.L_x_1:
[----:B------:R-:W-:Y:S05]  /*0130*/  BSYNC B0 ;  /* 0x0000000000007941 */ /* 0x000fea0003800000 */
.L_x_0:
[----:B------:R-:W0:Y:S02]  /*0140*/  SHFL.IDX PT, R8, R2, RZ, 0x1f ;  /* 0x00001fff02087589 */ /* 0x000e2400000e0000 */
[----:B0-----:R-:W-:-:S13]  /*0150*/  ISETP.NE.AND P0, PT, R8, RZ, PT ;  /* 0x000000ff0800720c */ /* 0x001fda0003f05270 */
[----:B------:R-:W-:Y:S05]  /*0160*/  @P0 BRA `(.L_x_2) ;  /* 0x0000000400240947 */ /* 0x000fea0003800000 */
[----:B------:R-:W-:Y:S01]  /*0170*/  ELECT P0, URZ, PT ;  /* 0x00000000003f782f */ /* 0x000fe20003800000 */
[----:B------:R-:W-:-:S12]  /*0180*/  BSSY B0, `(.L_x_2) ;  /* 0x0000047000007945 */ /* 0x000fd80003800000 */
[----:B------:R-:W-:Y:S05]  /*0190*/  @!P0 BRA `(.L_x_3) ;  /* 0x0000000400148947 */ /* 0x000fea0003800000 */
[----:B------:R-:W0:Y:S01]  /*01a0*/  S2UR UR8, SR_CgaCtaId ;  /* 0x00000000000879c3 */ /* 0x000e220000008800 */
[----:B------:R-:W-:Y:S01]  /*01b0*/  UMOV UR4, 0x400 ;  /* 0x0000040000047882 */ /* 0x000fe20000000000 */
[----:B------:R-:W-:Y:S01]  /*01c0*/  UMOV UR5, 0x1 ;  /* 0x0000000100057882 */ /* 0x000fe20000000000 */
[----:B------:R-:W-:Y:S02]  /*01d0*/  UMOV UR6, 0x4 ;  /* 0x0000000400067882 */ /* 0x000fe40000000000 */
[----:B------:R-:W-:-:S04]  /*01e0*/  UIADD3 UR6, -UR6, 0x100000, URZ ;  /* 0x0010000006067890 */ /* 0x000fc8000fffe13f */
[----:B------:R-:W-:Y:S02]  /*01f0*/  USHF.L.U32 UR7, UR6, 0xb, URZ ;  /* 0x0000000b06077899 */ /* 0x000fe4000800063f */
[----:B------:R-:W-:Y:S02]  /*0200*/  USHF.L.U32 UR6, UR6, 0x1, URZ ;  /* 0x0000000106067899 */ /* 0x000fe4000800063f */
[----:B0-----:R-:W-:Y:S02]  /*0210*/  ULEA UR8, UR8, UR4, 0x18 ;  /* 0x0000000408087291 */ /* 0x001fe4000f8ec03f */
[----:B------:R-:W-:-:S04]  /*0220*/  UIADD3 UR4, -UR5, 0x100000, URZ ;  /* 0x0010000005047890 */ /* 0x000fc8000fffe13f */
[----:B------:R-:W-:Y:S02]  /*0230*/  USHF.L.U32 UR5, UR4, 0xb, URZ ;  /* 0x0000000b04057899 */ /* 0x000fe4000800063f */
[----:B------:R-:W-:Y:S01]  /*0240*/  USHF.L.U32 UR4, UR4, 0x1, URZ ;  /* 0x0000000104047899 */ /* 0x000fe2000800063f */
[----:B------:R-:W0:Y:S11]  /*0250*/  FENCE.VIEW.ASYNC.S ;  /* 0x00000000000073c6 */ /* 0x000e360000000000 */
[----:B0-----:R0:W1:Y:S01]  /*0260*/  SYNCS.EXCH.64 URZ, [UR8], UR4 ;  /* 0x00000004083f75b2 */ /* 0x0010620008000100 */
[----:B------:R0:W2:Y:S01]  /*0270*/  SYNCS.EXCH.64 URZ, [UR8+0xe0], UR6 ;  /* 0x0000e006083f75b2 */ /* 0x0000a20008000100 */
[----:B------:R0:W3:Y:S01]  /*0280*/  SYNCS.EXCH.64 URZ, [UR8+0x8], UR4 ;  /* 0x00000804083f75b2 */ /* 0x0000e20008000100 */
[----:B------:R0:W4:Y:S01]  /*0290*/  SYNCS.EXCH.64 URZ, [UR8+0xe8], UR6 ;  /* 0x0000e806083f75b2 */ /* 0x0001220008000100 */
[----:B------:R0:W0:Y:S01]  /*02a0*/  SYNCS.EXCH.64 URZ, [UR8+0x10], UR4 ;  /* 0x00001004083f75b2 */ /* 0x0000220008000100 */
        /* <DEDUP_REMOVED lines=51> */
[----:B-1234-:R-:W-:Y:S01]  /*05e0*/  NOP ;  /* 0x0000000000007918 */ /* 0x01efe20000000000 */
.L_x_3:
[----:B0-----:R-:W-:Y:S05]  /*05f0*/  BSYNC B0 ;  /* 0x0000000000007941 */ /* 0x001fea0003800000 */
.L_x_2:
[----:B------:R-:W0:Y:S01]  /*0600*/  SHFL.IDX PT, R11, R2, RZ, 0x1f ;  /* 0x00001fff020b7589 */ /* 0x000e2200000e0000 */
[----:B------:R-:W1:Y:S01]  /*0610*/  S2UR UR12, SR_CTAID.X ;  /* 0x00000000000c79c3 */ /* 0x000e620000002500 */
[----:B------:R-:W-:Y:S02]  /*0620*/  SHF.R.S32.HI R3, RZ, 0x1f, R4 ;  /* 0x0000001fff037819 */ /* 0x000fe40000011404 */
[----:B------:R-:W-:Y:S01]  /*0630*/  ELECT P0, URZ, PT ;  /* 0x00000000003f782f */ /* 0x000fe20003800000 */
[----:B------:R-:W2:Y:S01]  /*0640*/  SHFL.IDX PT, R9, R2, RZ, 0x1f ;  /* 0x00001fff02097589 */ /* 0x000ea200000e0000 */
[----:B------:R-:W-:Y:S02]  /*0650*/  ELECT P1, URZ, PT ;  /* 0x00000000003f782f */ /* 0x000fe40003820000 */
[----:B------:R-:W-:Y:S01]  /*0660*/  LEA.HI R3, R3, R4, RZ, 0x7 ;  /* 0x0000000403037211 */ /* 0x000fe200078f38ff */
[----:B------:R-:W-:Y:S01]  /*0670*/  ULDC UR4, c[0x0][0x150] ;  /* 0x0000540000047ab9 */ /* 0x000fe20000000800 */
[----:B------:R-:W3:Y:S01]  /*0680*/  S2R R6, SR_CTAID.Y ;  /* 0x0000000000067919 */ /* 0x000ee20000002600 */
[----:B------:R-:W4:Y:S01]  /*0690*/  LDC R21, c[0x0][0x148] ;  /* 0x00005200ff157b82 */ /* 0x000f220000000800 */
[----:B------:R-:W-:Y:S01]  /*06a0*/  LOP3.LUT R3, R3, 0xffffff80, RZ, 0xc0, !PT ;  /* 0xffffff8003037812 */ /* 0x000fe200078ec0ff */
[----:B------:R-:W-:Y:S01]  /*06b0*/  UMOV UR11, 0x80 ;  /* 0x00000080000b7882 */ /* 0x000fe20000000000 */
[----:B------:R-:W-:Y:S01]  /*06c0*/  NOP ;  /* 0x0000000000007918 */ /* 0x000fe20000000000 */
[----:B------:R-:W-:Y:S01]  /*06d0*/  NOP ;  /* 0x0000000000007918 */ /* 0x000fe20000000000 */
[C---:B------:R-:W-:Y:S01]  /*06e0*/  VIADD R35, R10.reuse, 0xffffffff ;  /* 0xffffffff0a237836 */ /* 0x040fe20000000000 */
[----:B------:R-:W-:Y:S01]  /*06f0*/  ISETP.NE.AND P2, PT, R10, RZ, PT ;  /* 0x000000ff0a00720c */ /* 0x000fe20003f45270 */
[----:B------:R-:W-:Y:S01]  /*0700*/  IMAD.IADD R3, R4, 0x1, -R3 ;  /* 0x0000000104037824 */ /* 0x000fe200078e0a03 */
[----:B------:R-:W5:Y:S02]  /*0710*/  LDC R15, c[0x0][0x140] ;  /* 0x00005000ff0f7b82 */ /* 0x000f640000000800 */
[----:B------:R-:W-:-:S02]  /*0720*/  ISETP.GE.U32.AND P5, PT, R35, 0x2, PT ;  /* 0x000000022300780c */ /* 0x000fc40003fa6070 */
[----:B------:R-:W-:Y:S02]  /*0730*/  SHF.R.S32.HI R0, RZ, 0x1f, R3 ;  /* 0x0000001fff007819 */ /* 0x000fe40000011403 */
[----:B0-----:R-:W-:Y:S02]  /*0740*/  ISETP.NE.OR P0, PT, R11, RZ, !P0 ;  /* 0x000000ff0b00720c */ /* 0x001fe40004705670 */
[----:B------:R-:W0:Y:S01]  /*0750*/  LDC R14, c[0x0][0x144] ;  /* 0x00005100ff0e7b82 */ /* 0x000e220000000800 */
[----:B------:R-:W-:Y:S02]  /*0760*/  SHF.R.S32.HI R11, RZ, 0x1f, R8 ;  /* 0x0000001fff0b7819 */ /* 0x000fe40000011408 */
[----:B--2---:R-:W-:Y:S02]  /*0770*/  ISETP.NE.OR P1, PT, R9, RZ, !P1 ;  /* 0x000000ff0900720c */ /* 0x004fe40004f25670 */
[----:B------:R-:W-:Y:S02]  /*0780*/  LEA.HI R11, R11, R8, RZ, 0x2 ;  /* 0x000000080b0b7211 */ /* 0x000fe400078f10ff */
[----:B-1----:R-:W-:-:S02]  /*0790*/  I2FP.F32.U32 R13, UR12 ;  /* 0x0000000c000d7c45 */ /* 0x002fc40008201000 */
[----:B------:R-:W-:Y:S02]  /*07a0*/  LOP3.LUT R11, R11, 0x3ffffffc, RZ, 0xc0, !PT ;  /* 0x3ffffffc0b0b7812 */ /* 0x000fe400078ec0ff */
[----:B------:R-:W-:Y:S01]  /*07b0*/  LEA.HI R2, R0, R3, RZ, 0x3 ;  /* 0x0000000300027211 */ /* 0x000fe200078f18ff */
[----:B------:R-:W-:Y:S01]  /*07c0*/  VOTEU.ALL UP0, P0 ;  /* 0x00000000003f7886 */ /* 0x000fe20000000000 */
[----:B------:R-:W-:Y:S01]  /*07d0*/  FMUL R13, R13, UR4 ;  /* 0x000000040d0d7c20 */ /* 0x000fe20008400000 */
[----:B------:R-:W-:Y:S01]  /*07e0*/  IMAD.IADD R11, R8, 0x1, -R11 ;  /* 0x00000001080b7824 */ /* 0x000fe200078e0a0b */
[----:B---3--:R-:W-:Y:S01]  /*07f0*/  I2FP.F32.U32 R8, R6 ;  /* 0x0000000600087245 */ /* 0x008fe20000201000 */
[----:B------:R-:W-:Y:S01]  /*0800*/  VOTEU.ALL UP1, P1 ;  /* 0x00000000003f7886 */ /* 0x000fe20000820000 */
[----:B------:R-:W1:Y:S01]  /*0810*/  @!UP0 S2UR UR7, SR_CgaCtaId ;  /* 0x00000000000789c3 */ /* 0x000e620000008800 */
[----:B------:R-:W-:Y:S01]  /*0820*/  ULDC UR4, c[0x0][0x154] ;  /* 0x0000550000047ab9 */ /* 0x000fe20000000800 */
[--C-:B------:R-:W-:Y:S01]  /*0830*/  SHF.R.S32.HI R9, RZ, 0x3, R2.reuse ;  /* 0x00000003ff097819 */ /* 0x100fe20000011402 */
[----:B------:R-:W-:Y:S01]  /*0840*/  FMUL R8, R8, UR4 ;  /* 0x0000000408087c20 */ /* 0x000fe20008400000 */
[----:B------:R-:W-:Y:S01]  /*0850*/  SHF.R.S32.HI R12, RZ, 0x1f, R2 ;  /* 0x0000001fff0c7819 */ /* 0x000fe20000011402 */
[----:B------:R-:W2:Y:S01]  /*0860*/  F2I.U32.TRUNC.NTZ R13, R13 ;  /* 0x0000000d000d7305 */ /* 0x000ea2000020f000 */
[----:B------:R-:W-:Y:S01]  /*0870*/  SHF.R.S32.HI R2, RZ, 0x1f, R5 ;  /* 0x0000001fff027819 */ /* 0x000fe20000011405 */
[----:B------:R-:W-:Y:S01]  /*0880*/  UMOV UR4, 0x20 ;  /* 0x0000002000047882 */ /* 0x000fe20000000000 */
[----:B------:R-:W3:Y:S01]  /*0890*/  @!UP1 S2UR UR10, SR_CgaCtaId ;  /* 0x00000000000a99c3 */ /* 0x000ee20000008800 */
[----:B------:R-:W-:Y:S01]  /*08a0*/  LEA.HI R12, R12, R9, RZ, 0x2 ;  /* 0x000000090c0c7211 */ /* 0x000fe200078f10ff */
[----:B------:R-:W-:Y:S01]  /*08b0*/  @!UP0 UMOV UR6, 0x400 ;  /* 0x0000040000068882 */ /* 0x000fe20000000000 */
[----:B------:R-:W-:Y:S01]  /*08c0*/  LEA.HI R2, R2, R5, RZ, 0x2 ;  /* 0x0000000502027211 */ /* 0x000fe200078f10ff */
[----:B------:R-:W-:-:S04]  /*08d0*/  @!UP0 UIADD3 UR4, -UR4, 0x100000, URZ ;  /* 0x0010000004048890 */ /* 0x000fc8000fffe13f */
[----:B------:R-:W-:Y:S02]  /*08e0*/  @!UP0 USHF.L.U32 UR5, UR4, 0xb, URZ ;  /* 0x0000000b04058899 */ /* 0x000fe4000800063f */
[----:B------:R-:W-:Y:S01]  /*08f0*/  @!UP0 USHF.L.U32 UR4, UR4, 0x1, URZ ;  /* 0x0000000104048899 */ /* 0x000fe2000800063f */
[----:B------:R-:W4:Y:S01]  /*0900*/  F2I.U32.TRUNC.NTZ R8, R8 ;  /* 0x0000000800087305 */ /* 0x000f22000020f000 */
[----:B------:R-:W-:Y:S01]  /*0910*/  LOP3.LUT R12, R12, 0xfffffffc, RZ, 0xc0, !PT ;  /* 0xfffffffc0c0c7812 */ /* 0x000fe200078ec0ff */
[----:B------:R-:W-:Y:S01]  /*0920*/  @!UP1 UMOV UR9, 0x400 ;  /* 0x0000040000099882 */ /* 0x000fe20000000000 */
[----:B------:R-:W-:Y:S01]  /*0930*/  LOP3.LUT R2, R2, 0xfffffffc, RZ, 0xc0, !PT ;  /* 0xfffffffc02027812 */ /* 0x000fe200078ec0ff */
[----:B------:R-:W-:Y:S01]  /*0940*/  VOTEU.ALL UP2, P1 ;  /* 0x00000000003f7886 */ /* 0x000fe20000840000 */
[----:B------:R-:W-:Y:S01]  /*0950*/  VOTEU.ALL UP3, P1 ;  /* 0x00000000003f7886 */ /* 0x000fe20000860000 */
[----:B------:R-:W-:Y:S01]  /*0960*/  IMAD.IADD R12, R9, 0x1, -R12 ;  /* 0x00000001090c7824 */ /* 0x000fe200078e0a0c */
[----:B------:R-:W-:Y:S01]  /*0970*/  VOTEU.ALL UP4, P1 ;  /* 0x00000000003f7886 */ /* 0x000fe20000880000 */
[----:B------:R-:W-:Y:S01]  /*0980*/  IMAD.IADD R5, R5, 0x1, -R2 ;  /* 0x0000000105057824 */ /* 0x000fe200078e0a02 */
[----:B------:R-:W-:Y:S01]  /*0990*/  VOTEU.ALL UP5, P1 ;  /* 0x00000000003f7886 */ /* 0x000fe200008a0000 */
[----:B------:R-:W-:Y:S01]  /*09a0*/  IMAD R11, R11, 0x4, R12 ;  /* 0x000000040b0b7824 */ /* 0x000fe200078e020c */
[----:B-1----:R-:W-:Y:S01]  /*09b0*/  @!UP0 ULEA UR8, UR7, UR6, 0x18 ;  /* 0x0000000607088291 */ /* 0x002fe2000f8ec03f */
[----:B--2---:R-:W-:Y:S01]  /*09c0*/  IMAD.MOV R13, RZ, RZ, -R13 ;  /* 0x000000ffff0d7224 */ /* 0x004fe200078e0a0d */
[----:B------:R-:W-:-:S04]  /*09d0*/  @!UP1 UIADD3 UR6, -UR11, 0x100000, URZ ;  /* 0x001000000b069890 */ /* 0x000fc8000fffe13f */
[----:B------:R-:W-:Y:S02]  /*09e0*/  @!UP1 USHF.L.U32 UR7, UR6, 0xb, URZ ;  /* 0x0000000b06079899 */ /* 0x000fe4000800063f */
[----:B------:R-:W-:Y:S01]  /*09f0*/  @!UP1 USHF.L.U32 UR6, UR6, 0x1, URZ ;  /* 0x0000000106069899 */ /* 0x000fe2000800063f */
[----:B------:R-:W-:Y:S01]  /*0a00*/  IMAD.SHL.U32 R56, R11, 0x4, RZ ;  /* 0x000000040b387824 */ /* 0x000fe200078e00ff */
[----:B------:R-:W-:Y:S01]  /*0a10*/  ISETP.NE.AND P1, PT, R5, 0x3, PT ;  /* 0x000000030500780c */ /* 0x000fe20003f25270 */
[----:B----4-:R-:W-:Y:S01]  /*0a20*/  IMAD.MOV R24, RZ, RZ, -R8 ;  /* 0x000000ffff187224 */ /* 0x010fe200078e0a08 */
[----:B-----5:R-:W-:Y:S01]  /*0a30*/  ISETP.EQ.U32.AND P3, PT, R15, 0x1, PT ;  /* 0x000000010f00780c */ /* 0x020fe20003f62070 */
[----:B------:R-:W-:Y:S01]  /*0a40*/  VOTEU.ALL UP0, P0 ;  /* 0x00000000003f7886 */ /* 0x000fe20000000000 */
[----:B---3--:R-:W-:Y:S01]  /*0a50*/  @!UP1 ULEA UR9, UR10, UR9, 0x18 ;  /* 0x000000090a099291 */ /* 0x008fe2000f8ec03f */
[----:B------:R-:W-:Y:S01]  /*0a60*/  IMAD R9, R21, R24, R6 ;  /* 0x0000001815097224 */ /* 0x000fe200078e0206 */
[----:B------:R-:W-:Y:S01]  /*0a70*/  LOP3.LUT R56, R11, 0xc, R56, 0x78, !PT ;  /* 0x0000000c0b387812 */ /* 0x000fe200078e7838 */
[----:B0-----:R-:W-:Y:S01]  /*0a80*/  IMAD R20, R14, R13, UR12 ;  /* 0x0000000c0e147e24 */ /* 0x001fe2000f8e020d */
[----:B------:R-:W-:Y:S01]  /*0a90*/  VOTEU.ALL UP1, P0 ;  /* 0x00000000003f7886 */ /* 0x000fe20000020000 */
[----:B------:R-:W-:Y:S01]  /*0aa0*/  LOP3.LUT P0, RZ, R3, 0x7, RZ, 0xc0, !PT ;  /* 0x0000000703ff7812 */ /* 0x000fe2000780c0ff */
[----:B------:R-:W0:Y:S02]  /*0ab0*/  FENCE.VIEW.ASYNC.S ;  /* 0x00000000000073c6 */ /* 0x000e240000000000 */
[----:B0-----:R0:W1:Y:S01]  /*0ac0*/  @!UP0 SYNCS.EXCH.64 URZ, [UR8+0x1f0], UR4 ;  /* 0x0001f004083f85b2 */ /* 0x0010620008000100 */
[----:B------:R-:W-:Y:S01]  /*0ad0*/  ISETP.NE.AND P4, PT, R9, R56, PT ;  /* 0x000000380900720c */ /* 0x000fe20003f85270 */
[----:B------:R0:W2:Y:S01]  /*0ae0*/  SHFL.IDX PT, R14, R7, RZ, 0x1f ;  /* 0x00001fff070e7589 */ /* 0x0000a200000e0000 */
[----:B------:R-:W-:-:S02]  /*0af0*/  ISETP.EQ.OR P1, PT, R5, RZ, !P1 ;  /* 0x000000ff0500720c */ /* 0x000fc40004f22670 */
[----:B------:R-:W-:Y:S02]  /*0b00*/  ISETP.LT.U32.AND P0, PT, R56, 0x4, !P0 ;  /* 0x000000043800780c */ /* 0x000fe40004701070 */
[----:B------:R-:W-:Y:S02]  /*0b10*/  ISETP.EQ.OR P4, PT, R20, RZ, !P4 ;  /* 0x000000ff1400720c */ /* 0x000fe40006782670 */
[----:B------:R-:W-:Y:S02]  /*0b20*/  ISETP.EQ.AND P1, PT, R10, RZ, P1 ;  /* 0x000000ff0a00720c */ /* 0x000fe40000f22270 */
[----:B------:R-:W-:Y:S02]  /*0b30*/  PLOP3.LUT P0, PT, P0, P4, PT, 0x80, 0x0 ;  /* 0x000000000000781c */ /* 0x000fe40000709070 */
[----:B------:R-:W-:Y:S02]  /*0b40*/  SEL R16, RZ, 0x1, !P1 ;  /* 0x00000001ff107807 */ /* 0x000fe40004800000 */
[----:B------:R-:W-:Y:S01]  /*0b50*/  P2R R67, PR, RZ, 0x1 ;  /* 0x00000001ff437803 */ /* 0x000fe20000000000 */
[----:B------:R0:W3:Y:S01]  /*0b60*/  @!UP1 SYNCS.EXCH.64 URZ, [UR8+0x1f8], UR4 ;  /* 0x0001f804083f95b2 */ /* 0x0000e20008000100 */
[----:B------:R-:W-:Y:S01]  /*0b70*/  NOP ;  /* 0x0000000000007918 */ /* 0x000fe20000000000 */
[----:B------:R-:W-:Y:S01]  /*0b80*/  SEL R16, R16, 0x2, P5 ;  /* 0x0000000210107807 */ /* 0x000fe20002800000 */
[----:B------:R0:W4:Y:S01]  /*0b90*/  @!UP2 SYNCS.EXCH.64 URZ, [UR9+0x1d0], UR6 ;  /* 0x0001d006093fa5b2 */ /* 0x0001220008000100 */
[----:B------:R0:W0:Y:S01]  /*0ba0*/  @!UP3 SYNCS.EXCH.64 URZ, [UR9+0x1d8], UR6 ;  /* 0x0001d806093fb5b2 */ /* 0x0000220008000100 */
[----:B------:R0:W0:Y:S01]  /*0bb0*/  @!UP4 SYNCS.EXCH.64 URZ, [UR9+0x1e0], UR6 ;  /* 0x0001e006093fc5b2 */ /* 0x0000220008000100 */
[----:B------:R0:W0:Y:S01]  /*0bc0*/  @!UP5 SYNCS.EXCH.64 URZ, [UR9+0x1e8], UR6 ;  /* 0x0001e806093fd5b2 */ /* 0x0000220008000100 */
[----:B------:R-:W-:Y:S01]  /*0bd0*/  NOP ;  /* 0x0000000000007918 */ /* 0x000fe20000000000 */
[----:B-1----:R-:W-:Y:S05]  /*0be0*/  @!P3 BRA `(.L_x_4) ;  /* 0x000000000008b947 */ /* 0x002fea0003800000 */
[----:B0--34-:R-:W-:Y:S01]  /*0bf0*/  UCGABAR_ARV ;  /* 0x00000000000079c7 */ /* 0x019fe20008000000 */
[----:B------:R-:W-:Y:S05]  /*0c00*/  BRA `(.L_x_5) ;  /* 0x0000000000047947 */ /* 0x000fea0003800000 */
.L_x_4:
[----:B0--34-:R-:W-:Y:S01]  /*0c10*/  NOP ;  /* 0x0000000000007918 */ /* 0x019fe20000000000 */
.L_x_5:
[----:B------:R-:W-:Y:S01]  /*0c20*/  ULDC.64 UR4, c[0x0][0x598] ;  /* 0x0001660000047ab9 */ /* 0x000fe20000000a00 */
[----:B------:R-:W-:Y:S01]  /*0c30*/  ULDC.64 UR36, c[0x0][0x208] ;  /* 0x0000820000247ab9 */ /* 0x000fe20000000a00 */
[----:B------:R-:W-:-:S04]  /*0c40*/  ISETP.NE.U32.AND P0, PT, RZ, UR4, PT ;  /* 0x00000004ff007c0c */ /* 0x000fc8000bf05070 */
[----:B------:R-:W-:-:S13]  /*0c50*/  ISETP.NE.AND.EX P0, PT, RZ, UR5, PT, P0 ;  /* 0x00000005ff007c0c */ /* 0x000fda000bf05300 */
[----:B------:R-:W-:Y:S05]  /*0c60*/  @!P0 BRA `(.L_x_6) ;  /* 0x00000000001c8947 */ /* 0x000fea0003800000 */
[----:B------:R-:W0:Y:S02]  /*0c70*/  LDC.64 R8, c[0x0][0x598] ;  /* 0x00016600ff087b82 */ /* 0x000e240000000a00 */
[----:B0-----:R-:W3:Y:S02]  /*0c80*/  LDG.E.64 R8, desc[UR36][R8.64] ;  /* 0x0000002408087981 */ /* 0x001ee4000c1e1b00 */
[----:B---3--:R-:W-:-:S04]  /*0c90*/  ISETP.NE.U32.AND P0, PT, R8, RZ, PT ;  /* 0x000000ff0800720c */ /* 0x008fc80003f05070 */
[----:B------:R-:W-:-:S13]  /*0ca0*/  ISETP.NE.AND.EX P0, PT, R9, RZ, PT, P0 ;  /* 0x000000ff0900720c */ /* 0x000fda0003f05300 */
[----:B------:R-:W-:Y:S05]  /*0cb0*/  @!P0 BRA `(.L_x_6) ;  /* 0x0000000000088947 */ /* 0x000fea0003800000 */
[----:B------:R0:W5:Y:S01]  /*0cc0*/  LD.E R57, desc[UR36][R8.64] ;  /* 0x0000002408397980 */ /* 0x000162000c101900 */
[----:B------:R-:W-:Y:S05]  /*0cd0*/  BRA `(.L_x_7) ;  /* 0x0000000000247947 */ /* 0x000fea0003800000 */
.L_x_6:
[----:B------:R-:W-:Y:S02]  /*0ce0*/  ULDC.64 UR4, c[0x0][0x588] ;  /* 0x0001620000047ab9 */ /* 0x000fe40000000a00 */
[----:B------:R-:W-:-:S04]  /*0cf0*/  ISETP.NE.U32.AND P0, PT, RZ, UR4, PT ;  /* 0x00000004ff007c0c */ /* 0x000fc8000bf05070 */
[----:B------:R-:W-:-:S13]  /*0d00*/  ISETP.NE.AND.EX P0, PT, RZ, UR5, PT, P0 ;  /* 0x00000005ff007c0c */ /* 0x000fda000bf05300 */
[----:B------:R-:W-:Y:S05]  /*0d10*/  @!P0 BRA `(.L_x_8) ;  /* 0x00000000000c8947 */ /* 0x000fea0003800000 */
[----:B------:R-:W0:Y:S02]  /*0d20*/  LDC.64 R8, c[0x0][0x588] ;  /* 0x00016200ff087b82 */ /* 0x000e240000000a00 */
[----:B0-----:R1:W5:Y:S01]  /*0d30*/  LDG.E R57, desc[UR36][R8.64] ;  /* 0x0000002408397981 */ /* 0x001362000c1e1900 */
[----:B------:R-:W-:Y:S05]  /*0d40*/  BRA `(.L_x_7) ;  /* 0x0000000000087947 */ /* 0x000fea0003800000 */
.L_x_8:
[----:B------:R-:W-:Y:S02]  /*0d50*/  ULDC UR4, c[0x0][0x580] ;  /* 0x0001600000047ab9 */ /* 0x000fe40000000800 */
[----:B------:R-:W-:-:S07]  /*0d60*/  IMAD.U32 R57, RZ, RZ, UR4 ;  /* 0x00000004ff397e24 */ /* 0x000fce000f8e00ff */
.L_x_7:
[----:B------:R-:W-:Y:S02]  /*0d70*/  ULDC.64 UR4, c[0x0][0x5a0] ;  /* 0x0001680000047ab9 */ /* 0x000fe40000000a00 */
[----:B------:R-:W-:-:S04]  /*0d80*/  ISETP.NE.U32.AND P0, PT, RZ, UR4, PT ;  /* 0x00000004ff007c0c */ /* 0x000fc8000bf05070 */
[----:B------:R-:W-:-:S13]  /*0d90*/  ISETP.NE.AND.EX P0, PT, RZ, UR5, PT, P0 ;  /* 0x00000005ff007c0c */ /* 0x000fda000bf05300 */
[----:B------:R-:W-:Y:S05]  /*0da0*/  @!P0 BRA `(.L_x_9) ;  /* 0x00000000001c8947 */ /* 0x000fea0003800000 */
[----:B01----:R-:W0:Y:S02]  /*0db0*/  LDC.64 R8, c[0x0][0x5a0] ;  /* 0x00016800ff087b82 */ /* 0x003e240000000a00 */
[----:B0-----:R-:W3:Y:S02]  /*0dc0*/  LDG.E.64 R8, desc[UR36][R8.64] ;  /* 0x0000002408087981 */ /* 0x001ee4000c1e1b00 */
[----:B---3--:R-:W-:-:S04]  /*0dd0*/  ISETP.NE.U32.AND P0, PT, R8, RZ, PT ;  /* 0x000000ff0800720c */ /* 0x008fc80003f05070 */
[----:B------:R-:W-:-:S13]  /*0de0*/  ISETP.NE.AND.EX P0, PT, R9, RZ, PT, P0 ;  /* 0x000000ff0900720c */ /* 0x000fda0003f05300 */
[----:B------:R-:W-:Y:S05]  /*0df0*/  @!P0 BRA `(.L_x_9) ;  /* 0x0000000000088947 */ /* 0x000fea0003800000 */
[----:B------:R0:W5:Y:S01]  /*0e00*/  LD.E R58, desc[UR36][R8.64] ;  /* 0x00000024083a7980 */ /* 0x000162000c101900 */
[----:B------:R-:W-:Y:S05]  /*0e10*/  BRA `(.L_x_10) ;  /* 0x0000000000247947 */ /* 0x000fea0003800000 */
.L_x_9:
[----:B------:R-:W-:Y:S02]  /*0e20*/  ULDC.64 UR4, c[0x0][0x590] ;  /* 0x0001640000047ab9 */ /* 0x000fe40000000a00 */
[----:B------:R-:W-:-:S04]  /*0e30*/  ISETP.NE.U32.AND P0, PT, RZ, UR4, PT ;  /* 0x00000004ff007c0c */ /* 0x000fc8000bf05070 */
[----:B------:R-:W-:-:S13]  /*0e40*/  ISETP.NE.AND.EX P0, PT, RZ, UR5, PT, P0 ;  /* 0x00000005ff007c0c */ /* 0x000fda000bf05300 */
[----:B------:R-:W-:Y:S05]  /*0e50*/  @!P0 BRA `(.L_x_11) ;  /* 0x00000000000c8947 */ /* 0x000fea0003800000 */
[----:B------:R-:W3:Y:S02]  /*0e60*/  LDC.64 R58, c[0x0][0x590] ;  /* 0x00016400ff3a7b82 */ /* 0x000ee40000000a00 */
[----:B---3--:R3:W5:Y:S01]  /*0e70*/  LDG.E R58, desc[UR36][R58.64] ;  /* 0x000000243a3a7981 */ /* 0x008762000c1e1900 */
[----:B------:R-:W-:Y:S05]  /*0e80*/  BRA `(.L_x_10) ;  /* 0x0000000000087947 */ /* 0x000fea0003800000 */
.L_x_11:
[----:B------:R-:W-:Y:S02]  /*0e90*/  ULDC UR4, c[0x0][0x584] ;  /* 0x0001610000047ab9 */ /* 0x000fe40000000800 */
[----:B------:R-:W-:-:S07]  /*0ea0*/  IMAD.U32 R58, RZ, RZ, UR4 ;  /* 0x00000004ff3a7e24 */ /* 0x000fce000f8e00ff */
.L_x_10:
[----:B------:R-:W4:Y:S01]  /*0eb0*/  LDC R2, c[0x0][0x65c] ;  /* 0x00019700ff027b82 */ /* 0x000f220000000800 */
[----:B------:R-:W-:Y:S01]  /*0ec0*/  ULDC UR6, c[0x0][0x28c] ;  /* 0x0000a30000067ab9 */ /* 0x000fe20000000800 */
[----:B------:R-:W-:Y:S01]  /*0ed0*/  ISETP.NE.AND P0, PT, R10, 0x2, PT ;  /* 0x000000020a00780c */ /* 0x000fe20003f05270 */
[----:B------:R-:W-:Y:S01]  /*0ee0*/  UIADD3 UR6, UR6, 0x1f, URZ ;  /* 0x0000001f06067890 */ /* 0x000fe2000fffe03f */
[----:B01----:R-:W-:Y:S01]  /*0ef0*/  IMAD.U32 R8, RZ, RZ, UR12 ;  /* 0x0000000cff087e24 */ /* 0x003fe2000f8e00ff */
[----:B------:R-:W-:Y:S01]  /*0f00*/  UMOV UR39, URZ ;  /* 0x0000003f00277c82 */ /* 0x000fe20008000000 */
[----:B------:R-:W-:Y:S01]  /*0f10*/  IMAD.MOV.U32 R9, RZ, RZ, RZ ;  /* 0x000000ffff097224 */ /* 0x000fe200078e00ff */
[----:B------:R-:W-:Y:S01]  /*0f20*/  USHF.R.S32.HI UR7, URZ, 0x1f, UR6 ;  /* 0x0000001f3f077899 */ /* 0x000fe20008011406 */
[----:B------:R-:W-:Y:S01]  /*0f30*/  UMOV UR38, URZ ;  /* 0x0000003f00267c82 */ /* 0x000fe20008000000 */
[----:B------:R-:W-:Y:S02]  /*0f40*/  ULDC.64 UR8, c[0x0][0x650] ;  /* 0x0001940000087ab9 */ /* 0x000fe40000000a00 */
[----:B------:R-:W-:-:S04]  /*0f50*/  ULEA.HI UR7, UR7, UR6, URZ, 0x5 ;  /* 0x0000000607077291 */ /* 0x000fc8000f8f283f */
[----:B------:R-:W-:Y:S01]  /*0f60*/  USHF.R.S32.HI UR40, URZ, 0x5, UR7 ;  /* 0x000000053f287899 */ /* 0x000fe20008011407 */
[----:B----4-:R-:W-:-:S13]  /*0f70*/  ISETP.NE.AND P1, PT, R2, 0x1, PT ;  /* 0x000000010200780c */ /* 0x010fda0003f25270 */
[----:B------:R-:W0:Y:S01]  /*0f80*/  @P1 LDC R19, c[0x0][0x10] ;  /* 0x00000400ff131b82 */ /* 0x000e220000000800 */
[----:B------:R-:W-:Y:S02]  /*0f90*/  @P1 IMAD.MOV.U32 R7, RZ, RZ, RZ ;  /* 0x000000ffff071224 */ /* 0x000fe400078e00ff */
[----:B------:R-:W-:-:S05]  /*0fa0*/  @P1 IMAD.MOV.U32 R17, RZ, RZ, RZ ;  /* 0x000000ffff111224 */ /* 0x000fca00078e00ff */
[----:B------:R-:W1:Y:S01]  /*0fb0*/  @!P1 LDC R11, c[0x0][0xc] ;  /* 0x00000300ff0b9b82 */ /* 0x000e620000000800 */
[----:B------:R-:W-:Y:S01]  /*0fc0*/  ULDC UR4, c[0x0][0xc] ;  /* 0x0000030000047ab9 */ /* 0x000fe20000000800 */
[----:B------:R-:W-:Y:S02]  /*0fd0*/  ULDC UR5, c[0x0][0x10] ;  /* 0x0000040000057ab9 */ /* 0x000fe40000000800 */
[----:B------:R-:W-:-:S04]  /*0fe0*/  UIMAD.WIDE.U32 UR4, UR4, UR5, URZ ;  /* 0x00000005040472a5 */ /* 0x000fc8000f8e003f */
[----:B------:R-:W4:Y:S01]  /*0ff0*/  LDC R2, c[0x0][0x14] ;  /* 0x00000500ff027b82 */ /* 0x000f220000000800 */
[----:B0-----:R-:W-:-:S04]  /*1000*/  @P1 IMAD.WIDE.U32 R18, R19, UR12, R6 ;  /* 0x0000000c13121c25 */ /* 0x001fc8000f8e0006 */
[----:B------:R-:W-:Y:S02]  /*1010*/  @P1 IMAD.IADD R17, R19, 0x1, R17 ;  /* 0x0000000113111824 */ /* 0x000fe400078e0211 */
[----:B-1----:R-:W-:-:S04]  /*1020*/  @!P1 IMAD.WIDE.U32 R8, R6, R11, R8 ;  /* 0x0000000b06089225 */ /* 0x002fc800078e0008 */
[----:B------:R-:W-:Y:S02]  /*1030*/  @!P1 IMAD.MOV.U32 R18, RZ, RZ, R8 ;  /* 0x000000ffff129224 */ /* 0x000fe400078e0008 */
[----:B------:R-:W-:Y:S02]  /*1040*/  @!P1 IMAD.MOV.U32 R17, RZ, RZ, R9 ;  /* 0x000000ffff119224 */ /* 0x000fe400078e0009 */
[----:B----4-:R-:W-:-:S04]  /*1050*/  IMAD.WIDE.U32 R12, R2, UR4, RZ ;  /* 0x00000004020c7c25 */ /* 0x010fc8000f8e00ff */
[----:B------:R-:W-:Y:S01]  /*1060*/  IMAD R23, R2, UR5, RZ ;  /* 0x0000000502177c24 */ /* 0x000fe2000f8e02ff */
[----:B------:R0:W-:Y:S03]  /*1070*/  STL.64 [R1], R12 ;  /* 0x0000000c01007387 */ /* 0x0001e60000100a00 */
[----:B------:R-:W-:Y:S01]  /*1080*/  IMAD.IADD R23, R13, 0x1, R23 ;  /* 0x000000010d177824 */ /* 0x000fe200078e0217 */
[----:B------:R-:W-:Y:S06]  /*1090*/  @P0 BRA `(.L_x_12) ;  /* 0x0000000000200947 */ /* 0x000fec0003800000 */
[----:B------:R-:W-:Y:S01]  /*10a0*/  UISETP.GE.U32.AND UP0, UPT, UR40, 0x1c, UPT ;  /* 0x0000001c2800788c */ /* 0x000fe2000bf06070 */
[----:B------:R-:W-:Y:S01]  /*10b0*/  IADD3 R18, P0, R18, R12, RZ ;  /* 0x0000000c12127210 */ /* 0x000fe20007f1e0ff */
[----:B------:R-:W-:Y:S01]  /*10c0*/  USHF.R.U32.HI UR4, URZ, 0x2, UR40 ;  /* 0x000000023f047899 */ /* 0x000fe20008011628 */
[----:B------:R-:W-:-:S03]  /*10d0*/  UMOV UR38, URZ ;  /* 0x0000003f00267c82 */ /* 0x000fc60008000000 */
[----:B------:R-:W-:Y:S01]  /*10e0*/  UIMAD.WIDE.U32 UR4, UR4, 0x24924925, URZ ;  /* 0x24924925040478a5 */ /* 0x000fe2000f8e003f */
[----:B------:R-:W-:-:S03]  /*10f0*/  IMAD.X R17, R23, 0x1, R17, P0 ;  /* 0x0000000117117824 */ /* 0x000fc600000e0611 */
[----:B------:R-:W-:Y:S02]  /*1100*/  UIMAD UR39, UR5, -0x1c, UR40 ;  /* 0xffffffe4052778a4 */ /* 0x000fe4000f8e0228 */
[----:B------:R-:W-:-:S12]  /*1110*/  @UP0 ULOP3.LUT UR38, UR5, 0x1, URZ, 0xc0, !UPT ;  /* 0x0000000105260892 */ /* 0x000fd8000f8ec03f */
.L_x_12:
[----:B------:R-:W-:Y:S01]  /*1120*/  ISETP.GE.U32.AND P0, PT, R18, UR8, PT ;  /* 0x0000000812007c0c */ /* 0x000fe2000bf06070 */
[----:B------:R-:W-:Y:S01]  /*1130*/  IMAD.MOV.U32 R19, RZ, RZ, -0x1 ;  /* 0xffffffffff137424 */ /* 0x000fe200078e00ff */
[----:B------:R-:W-:Y:S01]  /*1140*/  PRMT R8, RZ, 0x7610, R8 ;  /* 0x00007610ff087816 */ /* 0x000fe20000000008 */
[----:B------:R-:W-:Y:S01]  /*1150*/  IMAD.MOV.U32 R22, RZ, RZ, -0x1 ;  /* 0xffffffffff167424 */ /* 0x000fe200078e00ff */
[----:B------:R-:W-:Y:S01]  /*1160*/  ISETP.GE.U32.AND.EX P0, PT, R17, UR9, PT, P0 ;  /* 0x0000000911007c0c */ /* 0x000fe2000bf06100 */
[----:B------:R-:W-:-:S12]  /*1170*/  IMAD.MOV.U32 R2, RZ, RZ, -0x1 ;  /* 0xffffffffff027424 */ /* 0x000fd800078e00ff */
[----:B------:R-:W-:Y:S05]  /*1180*/  @P0 BRA `(.L_x_13) ;  /* 0x00000004002c0947 */ /* 0x000fea0003800000 */
[----:B------:R-:W1:Y:S01]  /*1190*/  LDC.64 R26, c[0x0][0x628] ;  /* 0x00018a00ff1a7b82 */ /* 0x000e620000000a00 */
[----:B------:R-:W-:Y:S02]  /*11a0*/  IMAD.MOV.U32 R8, RZ, RZ, R18 ;  /* 0x000000ffff087224 */ /* 0x000fe400078e0012 */
[----:B------:R-:W-:-:S05]  /*11b0*/  IMAD.MOV.U32 R9, RZ, RZ, R17 ;  /* 0x000000ffff097224 */ /* 0x000fca00078e0011 */
[----:B------:R-:W4:Y:S08]  /*11c0*/  LDC R2, c[0x0][0x630] ;  /* 0x00018c00ff027b82 */ /* 0x000f300000000800 */
[----:B------:R-:W0:Y:S01]  /*11d0*/  LDC.64 R28, c[0x0][0x620] ;  /* 0x00018800ff1c7b82 */ /* 0x000e220000000a00 */
[----:B-1----:R-:W-:-:S04]  /*11e0*/  ISETP.NE.U32.AND P0, PT, R26, RZ, PT ;  /* 0x000000ff1a00720c */ /* 0x002fc80003f05070 */
[----:B------:R-:W-:-:S13]  /*11f0*/  ISETP.NE.AND.EX P0, PT, R27, RZ, PT, P0 ;  /* 0x000000ff1b00720c */ /* 0x000fda0003f05300 */
[----:B0---4-:R-:W-:Y:S05]  /*1200*/  @!P0 BRA `(.L_x_14) ;  /* 0x0000000000288947 */ /* 0x011fea0003800000 */
[----:B------:R-:W0:Y:S02]  /*1210*/  LDC R13, c[0x0][0x634] ;  /* 0x00018d00ff0d7b82 */ /* 0x000e240000000800 */
[----:B0-----:R-:W-:-:S05]  /*1220*/  IADD3 R13, P0, R18, R13, RZ ;  /* 0x0000000d120d7210 */ /* 0x001fca0007f1e0ff */
[----:B------:R-:W-:-:S04]  /*1230*/  IMAD.X R15, RZ, RZ, R17, P0 ;  /* 0x000000ffff0f7224 */ /* 0x000fc800000e0611 */
[----:B------:R-:W-:-:S04]  /*1240*/  IMAD.WIDE.U32 R8, R15, R26, RZ ;  /* 0x0000001a0f087225 */ /* 0x000fc800078e00ff */
[----:B------:R-:W-:-:S04]  /*1250*/  IMAD.WIDE.U32 R10, P0, R13, R27, R8 ;  /* 0x0000001b0d0a7225 */ /* 0x000fc80007800008 */
[----:B------:R-:W-:-:S04]  /*1260*/  IMAD.WIDE.U32 R8, R13, R26, RZ ;  /* 0x0000001a0d087225 */ /* 0x000fc800078e00ff */
[----:B------:R-:W-:Y:S01]  /*1270*/  IMAD.X R13, RZ, RZ, RZ, P0 ;  /* 0x000000ffff0d7224 */ /* 0x000fe200000e06ff */
[----:B------:R-:W-:Y:S01]  /*1280*/  IADD3 RZ, P0, R9, R10, RZ ;  /* 0x0000000a09ff7210 */ /* 0x000fe20007f1e0ff */
[----:B------:R-:W-:-:S04]  /*1290*/  IMAD.MOV.U32 R12, RZ, RZ, R11 ;  /* 0x000000ffff0c7224 */ /* 0x000fc800078e000b */
[----:B------:R-:W-:-:S08]  /*12a0*/  IMAD.WIDE.U32.X R8, R15, R27, R12, P0 ;  /* 0x0000001b0f087225 */ /* 0x000fd000000e040c */
.L_x_14:
[----:B------:R-:W0:Y:S01]  /*12b0*/  LDC.64 R32, c[0x0][0x640] ;  /* 0x00019000ff207b82 */ /* 0x000e220000000a00 */
[-C--:B------:R-:W-:Y:S01]  /*12c0*/  SHF.R.U64 R30, R8, R2.reuse, R9 ;  /* 0x00000002081e7219 */ /* 0x080fe20000001209 */
[----:B------:R-:W-:Y:S01]  /*12d0*/  IMAD.MOV.U32 R19, RZ, RZ, R17 ;  /* 0x000000ffff137224 */ /* 0x000fe200078e0011 */
[----:B------:R-:W-:Y:S02]  /*12e0*/  SHF.R.U32.HI R2, RZ, R2, R9 ;  /* 0x00000002ff027219 */ /* 0x000fe40000011609 */
[----:B------:R-:W-:-:S03]  /*12f0*/  IADD3 R11, P0, RZ, -R30, RZ ;  /* 0x8000001eff0b7210 */ /* 0x000fc60007f1e0ff */
[----:B------:R-:W1:Y:S02]  /*1300*/  LDC R10, c[0x0][0x618] ;  /* 0x00018600ff0a7b82 */ /* 0x000e640000000800 */
[----:B------:R-:W-:-:S04]  /*1310*/  IMAD.X R9, RZ, RZ, ~R2, P0 ;  /* 0x000000ffff097224 */ /* 0x000fc800000e0e02 */
[-C--:B------:R-:W-:Y:S02]  /*1320*/  IMAD R2, R9, R28.reuse, RZ ;  /* 0x0000001c09027224 */ /* 0x080fe400078e02ff */
[----:B------:R-:W4:Y:S01]  /*1330*/  LDC R13, c[0x0][0x608] ;  /* 0x00018200ff0d7b82 */ /* 0x000f220000000800 */
[----:B------:R-:W-:-:S04]  /*1340*/  IMAD.WIDE.U32 R8, R11, R28, R18 ;  /* 0x0000001c0b087225 */ /* 0x000fc800078e0012 */
[----:B------:R-:W-:Y:S02]  /*1350*/  IMAD R11, R11, R29, R2 ;  /* 0x0000001d0b0b7224 */ /* 0x000fe400078e0202 */
[----:B------:R-:W-:Y:S01]  /*1360*/  IMAD.MOV.U32 R2, RZ, RZ, -0x1 ;  /* 0xffffffffff027424 */ /* 0x000fe200078e00ff */
[----:B------:R-:W2:Y:S01]  /*1370*/  LDC R31, c[0x0][0x658] ;  /* 0x00019600ff1f7b82 */ /* 0x000ea20000000800 */
[----:B------:R-:W-:Y:S01]  /*1380*/  IMAD.IADD R9, R9, 0x1, R11 ;  /* 0x0000000109097824 */ /* 0x000fe200078e020b */
[----:B0-----:R-:W-:Y:S01]  /*1390*/  ISETP.NE.U32.AND P0, PT, R32, RZ, PT ;  /* 0x000000ff2000720c */ /* 0x001fe20003f05070 */
[----:B------:R-:W-:-:S03]  /*13a0*/  IMAD.MOV.U32 R28, RZ, RZ, 0x1 ;  /* 0x00000001ff1c7424 */ /* 0x000fc600078e00ff */
[----:B------:R-:W-:Y:S02]  /*13b0*/  ISETP.NE.AND.EX P0, PT, R33, RZ, PT, P0 ;  /* 0x000000ff2100720c */ /* 0x000fe40003f05300 */
[----:B------:R-:W0:Y:S01]  /*13c0*/  LDC R27, c[0x0][0x600] ;  /* 0x00018000ff1b7b82 */ /* 0x000e220000000800 */
[-CC-:B-1----:R-:W-:Y:S02]  /*13d0*/  SHF.R.U64 R25, R8, R10.reuse, R9.reuse ;  /* 0x0000000a08197219 */ /* 0x182fe40000001209 */
[----:B------:R-:W-:-:S05]  /*13e0*/  SHF.R.U32.HI R8, RZ, R10, R9 ;  /* 0x0000000aff087219 */ /* 0x000fca0000011609 */
[----:B------:R-:W1:Y:S01]  /*13f0*/  LDC R22, c[0x0][0x648] ;  /* 0x00019200ff167b82 */ /* 0x000e620000000800 */
[-CC-:B----4-:R-:W-:Y:S02]  /*1400*/  SHF.R.U64 R34, R25, R13.reuse, R8.reuse ;  /* 0x0000000d19227219 */ /* 0x190fe40000001208 */
[----:B------:R-:W-:-:S05]  /*1410*/  SHF.R.U32.HI R8, RZ, R13, R8 ;  /* 0x0000000dff087219 */ /* 0x000fca0000011608 */
[----:B------:R-:W4:Y:S01]  /*1420*/  LDC R26, c[0x0][0x638] ;  /* 0x00018e00ff1a7b82 */ /* 0x000f220000000800 */
[-CC-:B--2---:R-:W-:Y:S02]  /*1430*/  SHF.R.U64 R36, R34, R31.reuse, R8.reuse ;  /* 0x0000001f22247219 */ /* 0x184fe40000001208 */
[-C--:B------:R-:W-:Y:S02]  /*1440*/  SHF.L.U32 R2, R2, R31.reuse, RZ ;  /* 0x0000001f02027219 */ /* 0x080fe400000006ff */
[----:B------:R-:W-:Y:S01]  /*1450*/  SHF.R.U32.HI R9, RZ, R31, R8 ;  /* 0x0000001fff097219 */ /* 0x000fe20000011608 */
[----:B------:R-:W-:Y:S01]  /*1460*/  IMAD.MOV.U32 R8, RZ, RZ, R36 ;  /* 0x000000ffff087224 */ /* 0x000fe200078e0024 */
[----:B------:R-:W-:Y:S01]  /*1470*/  LOP3.LUT R15, RZ, R2, RZ, 0x33, !PT ;  /* 0x00000002ff0f7212 */ /* 0x000fe200078e33ff */
[----:B------:R-:W2:Y:S01]  /*1480*/  LDC R29, c[0x0][0x610] ;  /* 0x00018400ff1d7b82 */ /* 0x000ea20000000800 */
[----:B------:R-:W-:Y:S05]  /*1490*/  @!P0 BRA `(.L_x_15) ;  /* 0x0000000000288947 */ /* 0x000fea0003800000 */
[----:B------:R-:W3:Y:S02]  /*14a0*/  LDC R13, c[0x0][0x64c] ;  /* 0x00019300ff0d7b82 */ /* 0x000ee40000000800 */
[----:B---3--:R-:W-:-:S05]  /*14b0*/  IADD3 R13, P0, R36, R13, RZ ;  /* 0x0000000d240d7210 */ /* 0x008fca0007f1e0ff */
        /* <DEDUP_REMOVED lines=8> */
.L_x_15:
[----:B-1----:R-:W-:Y:S01]  /*1540*/  SHF.R.U64 R7, R8, R22, R9 ;  /* 0x0000001608077219 */ /* 0x002fe20000001209 */
[----:B0-----:R-:W-:Y:S01]  /*1550*/  VIADD R8, R27, 0xffffffff ;  /* 0xffffffff1b087836 */ /* 0x001fe20000000000 */
[----:B------:R-:W-:Y:S01]  /*1560*/  SHF.L.U32 R2, R28, R31, RZ ;  /* 0x0000001f1c027219 */ /* 0x000fe200000006ff */
[----:B------:R-:W-:Y:S01]  /*1570*/  @P1 IMAD R20, R21, R24, R6 ;  /* 0x0000001815141224 */ /* 0x000fe200078e0206 */
[----:B------:R-:W-:Y:S01]  /*1580*/  LOP3.LUT R15, R34, R15, RZ, 0xc0, !PT ;  /* 0x0000000f220f7212 */ /* 0x000fe200078ec0ff */
[----:B------:R-:W-:Y:S01]  /*1590*/  IMAD.MOV R9, RZ, RZ, -R7 ;  /* 0x000000ffff097224 */ /* 0x000fe200078e0a07 */
[----:B------:R-:W-:Y:S01]  /*15a0*/  LOP3.LUT R8, R25, R8, RZ, 0xc0, !PT ;  /* 0x0000000819087212 */ /* 0x000fe200078ec0ff */
[----:B------:R-:W-:Y:S02]  /*15b0*/  IMAD.MOV.U32 R6, RZ, RZ, 0x1 ;  /* 0x00000001ff067424 */ /* 0x000fe400078e00ff */
[----:B------:R-:W-:Y:S02]  /*15c0*/  IMAD R15, R2, R7, R15 ;  /* 0x00000007020f7224 */ /* 0x000fe400078e020f */
[----:B----4-:R-:W-:-:S02]  /*15d0*/  IMAD R2, R9, R26, R36 ;  /* 0x0000001a09027224 */ /* 0x010fc400078e0224 */
[----:B--2---:R-:W-:Y:S02]  /*15e0*/  IMAD R19, R15, R29, R20 ;  /* 0x0000001d0f137224 */ /* 0x004fe400078e0214 */
[--C-:B------:R-:W-:Y:S01]  /*15f0*/  IMAD R2, R2, R27, R8.reuse ;  /* 0x0000001b02027224 */ /* 0x100fe200078e0208 */
[----:B------:R-:W-:-:S04]  /*1600*/  PRMT R8, R6, 0x7610, R8 ;  /* 0x0000761006087816 */ /* 0x000fc80000000008 */
[----:B------:R-:W-:Y:S02]  /*1610*/  SEL R22, R2, R19, !P1 ;  /* 0x0000001302167207 */ /* 0x000fe40004800000 */
[----:B------:R-:W-:Y:S01]  /*1620*/  SEL R19, R19, R2, !P1 ;  /* 0x0000000213137207 */ /* 0x000fe20004800000 */
[----:B------:R-:W-:-:S07]  /*1630*/  IMAD.MOV.U32 R2, RZ, RZ, R30 ;  /* 0x000000ffff027224 */ /* 0x000fce00078e001e */
.L_x_13:
[----:B------:R-:W-:Y:S05]  /*1640*/  @!P3 BRA `(.L_x_16) ;  /* 0x00000000000cb947 */ /* 0x000fea0003800000 */
[----:B------:R-:W-:Y:S01]  /*1650*/  UCGABAR_WAIT ;  /* 0x0000000000007dc7 */ /* 0x000fe20008000000 */
[----:B------:R-:W-:Y:S01]  /*1660*/  CCTL.IVALL ;  /* 0x00000000ff00798f */ /* 0x000fe20002000000 */
[----:B------:R-:W-:Y:S05]  /*1670*/  BRA `(.L_x_17) ;  /* 0x0000000000047947 */ /* 0x000fea0003800000 */
.L_x_16:
[----:B------:R-:W-:Y:S06]  /*1680*/  BAR.SYNC.DEFER_BLOCKING 0x0 ;  /* 0x0000000000007b1d */ /* 0x000fec0000010000 */
.L_x_17:
[----:B------:R-:W-:Y:S05]  /*1690*/  @!P2 BRA `(.L_x_18) ;  /* 0x000000340084a947 */ /* 0x000fea0003800000 */
[----:B------:R-:W-:-:S13]  /*16a0*/  ISETP.GT.U32.AND P0, PT, R35, 0x1, PT ;  /* 0x000000012300780c */ /* 0x000fda0003f04070 */
[----:B------:R-:W-:Y:S05]  /*16b0*/  @P0 EXIT ;  /* 0x000000000000094d */ /* 0x000fea0003800000 */
.L_x_19:
[----:B------:R-:W-:-:S08]  /*16c0*/  NOP ;  /* 0x0000000000007918 */ /* 0x000fd00000000000 */
[----:B------:R-:W1:Y:S02]  /*16d0*/  USETMAXREG.TRY_ALLOC.CTAPOOL UP0, 0xe8 ;  /* 0x000000e8000079c8 */ /* 0x000e640008000600 */
[----:B-1----:R-:W-:-:S13]  /*16e0*/  PLOP3.LUT P0, PT, PT, PT, UP0, 0x80, 0x0 ;  /* 0x000000000000781c */ /* 0x002fda0003f0f008 */
[----:B------:R-:W-:Y:S05]  /*16f0*/  @!P0 BRA `(.L_x_19) ;  /* 0xfffffffc00f08947 */ /* 0x000fea000383ffff */
[----:B------:R-:W-:-:S13]  /*1700*/  LOP3.LUT P0, RZ, R8, 0xff, RZ, 0xc0, !PT ;  /* 0x000000ff08ff7812 */ /* 0x000fda000780c0ff */
[----:B------:R-:W-:Y:S05]  /*1710*/  @!P0 EXIT ;  /* 0x000000000000894d */ /* 0x000fea0003800000 */
[----:B------:R-:W1:Y:S01]  /*1720*/  S2UR UR4, SR_CgaCtaId ;  /* 0x00000000000479c3 */ /* 0x000e620000008800 */
[----:B--2---:R-:W-:Y:S01]  /*1730*/  VIADD R14, R14, 0xffffffff ;  /* 0xffffffff0e0e7836 */ /* 0x004fe20000000000 */
[CC--:B------:R-:W-:Y:S01]  /*1740*/  LEA.HI R4, R0.reuse, R3.reuse, RZ, 0x2 ;  /* 0x0000000300047211 */ /* 0x0c0fe200078f10ff */
[----:B------:R-:W-:Y:S01]  /*1750*/  UMOV UR41, 0x400 ;  /* 0x0000040000297882 */ /* 0x000fe20000000000 */
[----:B------:R-:W-:Y:S01]  /*1760*/  LEA.HI R0, R0, R3, RZ, 0x5 ;  /* 0x0000000300007211 */ /* 0x000fe200078f28ff */
[----:B------:R-:W-:Y:S01]  /*1770*/  UISETP.LT.AND UP0, UPT, UR40, 0x1, UPT ;  /* 0x000000012800788c */ /* 0x000fe2000bf01270 */
[----:B------:R-:W-:Y:S01]  /*1780*/  R2UR UR42, R14 ;  /* 0x000000000e2a72ca */ /* 0x000fe200000e0000 */
[----:B------:R-:W-:Y:S01]  /*1790*/  ULDC UR6, c[0x0][0x284] ;  /* 0x0000a10000067ab9 */ /* 0x000fe20000000800 */
[--C-:B------:R-:W-:Y:S01]  /*17a0*/  SHF.R.S32.HI R60, RZ, 0x2, R4.reuse ;  /* 0x00000002ff3c7819 */ /* 0x100fe20000011404 */
[----:B------:R-:W-:Y:S01]  /*17b0*/  USEL UR43, UR40, 0x1, UP0 ;  /* 0x00000001282b7887 */ /* 0x000fe20008000000 */
[----:B------:R-:W-:Y:S01]  /*17c0*/  SHF.R.S32.HI R5, RZ, 0x1f, R4 ;  /* 0x0000001fff057819 */ /* 0x000fe20000011404 */
[----:B------:R-:W-:Y:S01]  /*17d0*/  USHF.L.U32 UR46, UR40, 0x1, URZ ;  /* 0x00000001282e7899 */ /* 0x000fe2000800063f */
[----:B------:R-:W-:Y:S01]  /*17e0*/  LOP3.LUT R4, R4, 0xfffffffc, RZ, 0xc0, !PT ;  /* 0xfffffffc04047812 */ /* 0x000fe200078ec0ff */
[----:B------:R-:W-:Y:S01]  /*17f0*/  UIADD3 UR43, -UR43, UR40, URZ ;  /* 0x000000282b2b7290 */ /* 0x000fe2000fffe13f */
[----:B------:R-:W-:-:S02]  /*1800*/  LEA.HI R5, R5, R60, RZ, 0x3 ;  /* 0x0000003c05057211 */ /* 0x000fc400078f18ff */
[----:B------:R-:W-:Y:S01]  /*1810*/  ISETP.NE.AND P0, PT, R14, RZ, PT ;  /* 0x000000ff0e00720c */ /* 0x000fe20003f05270 */
[----:B---3--:R-:W-:Y:S01]  /*1820*/  IMAD.IADD R59, R3, 0x1, -R4 ;  /* 0x00000001033b7824 */ /* 0x008fe200078e0a04 */
[----:B------:R-:W-:Y:S01]  /*1830*/  LOP3.LUT R5, R5, 0xfffffff8, RZ, 0xc0, !PT ;  /* 0xfffffff805057812 */ /* 0x000fe200078ec0ff */
[----:B------:R-:W-:Y:S01]  /*1840*/  USHF.L.U32 UR42, UR42, 0x3, URZ ;  /* 0x000000032a2a7899 */ /* 0x000fe2000800063f */
[----:B------:R-:W-:Y:S02]  /*1850*/  LOP3.LUT R72, R16, 0x1, RZ, 0xfc, !PT ;  /* 0x0000000110487812 */ /* 0x000fe400078efcff */
[----:B------:R-:W-:Y:S01]  /*1860*/  SEL R73, RZ, 0x1, P0 ;  /* 0x00000001ff497807 */ /* 0x000fe20000000000 */
[----:B------:R-:W-:Y:S01]  /*1870*/  IMAD.IADD R60, R60, 0x1, -R5 ;  /* 0x000000013c3c7824 */ /* 0x000fe200078e0a05 */
[----:B-1----:R-:W-:Y:S01]  /*1880*/  ULEA UR41, UR4, UR41, 0x18 ;  /* 0x0000002904297291 */ /* 0x002fe2000f8ec03f */
[----:B------:R-:W-:Y:S01]  /*1890*/  SHF.R.S32.HI R5, RZ, 0x5, R0 ;  /* 0x00000005ff057819 */ /* 0x000fe20000011400 */
[----:B------:R-:W-:-:S02]  /*18a0*/  IMAD.U32 R63, RZ, RZ, UR42 ;  /* 0x0000002aff3f7e24 */ /* 0x000fc4000f8e00ff */
[----:B------:R-:W-:Y:S01]  /*18b0*/  UIADD3 UR47, UR41, 0x1d0, URZ ;  /* 0x000001d0292f7890 */ /* 0x000fe2000fffe03f */
[--C-:B------:R-:W-:Y:S01]  /*18c0*/  SHF.R.S32.HI R61, RZ, 0x1f, R60.reuse ;  /* 0x0000001fff3d7819 */ /* 0x100fe2000001143c */
[----:B------:R-:W-:Y:S01]  /*18d0*/  UIADD3 UR4, UR41, 0x1c300, URZ ;  /* 0x0001c30029047890 */ /* 0x000fe2000fffe03f */
[--C-:B------:R-:W-:Y:S01]  /*18e0*/  IMAD R66, R5, -0x10, -R60.reuse ;  /* 0xfffffff005427824 */ /* 0x100fe200078e0a3c */
[----:B------:R-:W-:Y:S01]  /*18f0*/  UIADD3 UR5, UR41, 0x300, URZ ;  /* 0x0000030029057890 */ /* 0x000fe2000fffe03f */
[----:B------:R-:W-:Y:S01]  /*1900*/  LOP3.LUT R65, R63, 0x8, RZ, 0xc0, !PT ;  /* 0x000000083f417812 */ /* 0x000fe200078ec0ff */
[----:B------:R-:W-:Y:S01]  /*1910*/  USHF.R.U32.HI UR4, URZ, 0x4, UR4 ;  /* 0x000000043f047899 */ /* 0x000fe20008011604 */
[----:B------:R-:W-:Y:S01]  /*1920*/  IMAD.U32 R62, RZ, RZ, UR47 ;  /* 0x0000002fff3e7e24 */ /* 0x000fe2000f8e00ff */
[----:B------:R-:W-:Y:S01]  /*1930*/  USHF.R.U32.HI UR5, URZ, 0x4, UR5 ;  /* 0x000000043f057899 */ /* 0x000fe20008011605 */
[----:B------:R-:W-:Y:S01]  /*1940*/  IMAD.WIDE R60, R5, 0x10, R60 ;  /* 0x00000010053c7825 */ /* 0x000fe200078e023c */
[----:B------:R-:W-:Y:S01]  /*1950*/  ULOP3.LUT UR4, UR4, 0x3fff, URZ, 0xc0, !UPT ;  /* 0x00003fff04047892 */ /* 0x000fe2000f8ec03f */
[----:B------:R-:W-:Y:S01]  /*1960*/  LOP3.LUT R63, R63, 0x8, RZ, 0xc, !PT ;  /* 0x000000083f3f7812 */ /* 0x000fe200078e0cff */
[----:B------:R-:W-:Y:S01]  /*1970*/  ULOP3.LUT UR5, UR5, 0x3fff, URZ, 0xc0, !UPT ;  /* 0x00003fff05057892 */ /* 0x000fe2000f8ec03f */
[----:B------:R-:W-:Y:S01]  /*1980*/  VIADD R64, R62, UR42 ;  /* 0x0000002a3e407c36 */ /* 0x000fe20008000000 */
[----:B------:R-:W-:Y:S01]  /*1990*/  LOP3.LUT R65, R65, 0x18, RZ, 0x3c, !PT ;  /* 0x0000001841417812 */ /* 0x000fe200078e3cff */
[----:B------:R-:W-:Y:S01]  /*19a0*/  VIADD R66, R66, UR6 ;  /* 0x0000000642427c36 */ /* 0x000fe20008000000 */
[----:B------:R-:W-:-:S02]  /*19b0*/  ULOP3.LUT UR44, UR4, 0x10000, URZ, 0xfc, !UPT ;  /* 0x00010000042c7892 */ /* 0x000fc4000f8efc3f */
[----:B------:R-:W-:-:S12]  /*19c0*/  ULOP3.LUT UR45, UR5, 0x10000, URZ, 0xfc, !UPT ;  /* 0x00010000052d7892 */ /* 0x000fd8000f8efc3f */
.L_x_103:
[----:B------:R-:W-:Y:S01]  /*19d0*/  SHF.L.U32 R3, R73, 0x1f, RZ ;  /* 0x0000001f49037819 */ /* 0x000fe200000006ff */
[----:B------:R-:W-:Y:S02]  /*19e0*/  ULDC UR4, c[0x0][0x28c] ;  /* 0x0000a30000047ab9 */ /* 0x000fe40000000800 */
[----:B------:R-:W-:Y:S01]  /*19f0*/  ISETP.LT.AND P1, PT, RZ, UR4, PT ;  /* 0x00000004ff007c0c */ /* 0x000fe2000bf21270 */
[----:B-1----:R-:W1:Y:S02]  /*1a00*/  SYNCS.PHASECHK.TRANS64.TRYWAIT P0, [R62+UR42], R3 ;  /* 0x000000033e0075a7 */ /* 0x002e64000800016a */
[----:B-1-34-:R-:W-:Y:S10]  /*1a10*/  @!P0 BRA `(.L_x_20) ;  /* 0x0000005000188947 */ /* 0x01aff40003800000 */
.L_x_149:
[----:B------:R-:W-:Y:S05]  /*1a20*/  @P1 BRA `(.L_x_21) ;  /* 0x0000000000401947 */ /* 0x000fea0003800000 */
[----:B------:R-:W-:Y:S01]  /*1a30*/  MOV R0, 0x0 ;  /* 0x0000000000007802 */ /* 0x000fe20000000f00 */
[----:B------:R-:W-:Y:S01]  /*1a40*/  ULDC.64 UR4, c[0x4][0x68] ;  /* 0x01001a0000047ab9 */ /* 0x000fe20000000a00 */
[----:B------:R-:W-:Y:S01]  /*1a50*/  ULDC.64 UR6, c[0x4][0x8] ;  /* 0x0100020000067ab9 */ /* 0x000fe20000000a00 */
[----:B------:R-:W-:Y:S01]  /*1a60*/  IMAD.U32 R4, RZ, RZ, UR4 ;  /* 0x00000004ff047e24 */ /* 0x000fe2000f8e00ff */
[----:B------:R2:W3:Y:S01]  /*1a70*/  LDC.64 R14, c[0x4][R0] ;  /* 0x01000000000e7b82 */ /* 0x0004e20000000a00 */
[----:B------:R-:W-:Y:S01]  /*1a80*/  IMAD.U32 R5, RZ, RZ, UR5 ;  /* 0x00000005ff057e24 */ /* 0x000fe2000f8e00ff */
[----:B------:R-:W-:Y:S01]  /*1a90*/  ULDC.64 UR4, c[0x4][0x70] ;  /* 0x01001c0000047ab9 */ /* 0x000fe20000000a00 */
[----:B------:R-:W-:Y:S02]  /*1aa0*/  IMAD.U32 R10, RZ, RZ, UR6 ;  /* 0x00000006ff0a7e24 */ /* 0x000fe4000f8e00ff */
[----:B------:R-:W-:Y:S02]  /*1ab0*/  IMAD.U32 R6, RZ, RZ, UR4 ;  /* 0x00000004ff067e24 */ /* 0x000fe4000f8e00ff */
[----:B------:R-:W-:-:S02]  /*1ac0*/  IMAD.U32 R7, RZ, RZ, UR5 ;  /* 0x00000005ff077e24 */ /* 0x000fc4000f8e00ff */
[----:B------:R-:W-:Y:S02]  /*1ad0*/  IMAD.U32 R11, RZ, RZ, UR7 ;  /* 0x00000007ff0b7e24 */ /* 0x000fe4000f8e00ff */
[----:B------:R-:W-:Y:S02]  /*1ae0*/  IMAD.MOV.U32 R8, RZ, RZ, 0x1e1 ;  /* 0x000001e1ff087424 */ /* 0x000fe400078e00ff */
[----:B0-----:R-:W-:Y:S02]  /*1af0*/  IMAD.MOV.U32 R12, RZ, RZ, 0x1 ;  /* 0x00000001ff0c7424 */ /* 0x001fe400078e00ff */
[----:B--2---:R-:W-:-:S07]  /*1b00*/  IMAD.MOV.U32 R13, RZ, RZ, RZ ;  /* 0x000000ffff0d7224 */ /* 0x004fce00078e00ff */
[----:B------:R-:W-:-:S07]  /*1b10*/  LEPC R20, `(.L_x_21) ;  /* 0x000000001014794e */ /* 0x000fce0000000000 */
[----:B-1-3-5:R-:W-:Y:S05]  /*1b20*/  CALL.ABS.NOINC R14 ;  /* 0x000000000e007343 */ /* 0x02afea0003c00000 */
.L_x_21:
[----:B------:R-:W-:-:S13]  /*1b30*/  ISETP.NE.AND P0, PT, R72, 0x3, PT ;  /* 0x000000034800780c */ /* 0x000fda0003f05270 */
[----:B------:R-:W-:Y:S05]  /*1b40*/  @!P0 BRA `(.L_x_22) ;  /* 0x0000000000048947 */ /* 0x000fea0003800000 */
[----:B------:R-:W-:Y:S01]  /*1b50*/  BPT.TRAP 0x1 ;  /* 0x000000040000795c */ /* 0x000fe20000300000 */
.L_x_22:
[----:B-1----:R-:W-:Y:S02]  /*1b60*/  IMAD.U32 R3, RZ, RZ, UR39 ;  /* 0x00000027ff037e24 */ /* 0x002fe4000f8e00ff */
[----:B------:R-:W-:-:S03]  /*1b70*/  IMAD.U32 R0, RZ, RZ, UR38 ;  /* 0x00000026ff007e24 */ /* 0x000fc6000f8e00ff */
[----:B------:R-:W-:Y:S02]  /*1b80*/  LEA R3, R3, UR41, 0x3 ;  /* 0x0000002903037c11 */ /* 0x000fe4000f8e18ff */
[----:B------:R-:W-:-:S04]  /*1b90*/  SHF.L.U32 R0, R0, 0x1f, RZ ;  /* 0x0000001f00007819 */ /* 0x000fc800000006ff */
[----:B------:R1:W2:Y:S01]  /*1ba0*/  SYNCS.PHASECHK.TRANS64.TRYWAIT P1, [R3+URZ], R0 ;  /* 0x00000000030075a7 */ /* 0x0002a2000802017f */
[----:B------:R-:W-:Y:S05]  /*1bb0*/  @!P0 BRA `(.L_x_23) ;  /* 0x0000000000048947 */ /* 0x000fea0003800000 */
[----:B------:R-:W-:Y:S01]  /*1bc0*/  BPT.TRAP 0x1 ;  /* 0x000000040000795c */ /* 0x000fe20000300000 */
.L_x_23:
[----:B--2---:R-:W-:Y:S05]  /*1bd0*/  @P1 BRA `(.L_x_24) ;  /* 0x0000000000081947 */ /* 0x004fea0003800000 */
[----:B------:R-:W2:Y:S02]  /*1be0*/  SYNCS.PHASECHK.TRANS64.TRYWAIT P1, [R3+URZ], R0 ;  /* 0x00000000030075a7 */ /* 0x000ea4000802017f */
[----:B--2---:R-:W-:Y:S05]  /*1bf0*/  @!P1 BRA `(.L_x_25) ;  /* 0x0000004c00b49947 */ /* 0x004fea0003800000 */
.L_x_24:
[----:B------:R-:W-:Y:S05]  /*1c00*/  WARPSYNC.ALL ;  /* 0x0000000000007948 */ /* 0x000fea0003800000 */
[----:B------:R-:W-:Y:S01]  /*1c10*/  ULEA UR4, UR39, UR45, 0x8 ;  /* 0x0000002d27047291 */ /* 0x000fe2000f8e403f */
[----:B------:R-:W-:Y:S01]  /*1c20*/  WARPGROUP.ARRIVE ;  /* 0x00000000000079c5 */ /* 0x000fe20000000000 */
[----:B------:R-:W-:Y:S01]  /*1c30*/  ULEA UR6, UR39, UR44, 0x8 ;  /* 0x0000002c27067291 */ /* 0x000fe2000f8e403f */
[----:B-12---:R-:W-:Y:S01]  /*1c40*/  IMAD.U32 R0, RZ, RZ, UR43 ;  /* 0x0000002bff007e24 */ /* 0x006fe2000f8e00ff */
[----:B------:R-:W-:Y:S01]  /*1c50*/  UMOV UR5, 0x80000020 ;  /* 0x8000002000057882 */ /* 0x000fe20000000000 */
[----:B------:R-:W-:-:S03]  /*1c60*/  UMOV UR7, 0x80000020 ;  /* 0x8000002000077882 */ /* 0x000fc60000000000 */
[----:B------:R-:W-:-:S03]  /*1c70*/  ISETP.GE.AND P1, PT, R0, 0x1, PT ;  /* 0x000000010000780c */ /* 0x000fc60003f26270 */
[----:B------:R-:W-:Y:S01]  /*1c80*/  HGMMA.64x64x16.F32 R24, gdesc[UR4], RZ, !UPT, gsb0 ;  /* 0x00e00000041879f0 */ /* 0x000fe2000c0008ff */
[----:B------:R-:W-:Y:S02]  /*1c90*/  UIADD3 UR4, UR4, 0x2, URZ ;  /* 0x0000000204047890 */ /* 0x000fe4000fffe03f */
[----:B------:R-:W-:Y:S01]  /*1ca0*/  UIADD3 UR6, UR6, 0x2, URZ ;  /* 0x0000000206067890 */ /* 0x000fe2000fffe03f */
[----:B------:R-:W-:Y:S01]  /*1cb0*/  UMOV UR5, 0x80000020 ;  /* 0x8000002000057882 */ /* 0x000fe20000000000 */
[----:B------:R-:W-:Y:S01]  /*1cc0*/  UMOV UR7, 0x80000020 ;  /* 0x8000002000077882 */ /* 0x000fe20000000000 */
[----:B------:R-:W-:Y:S02]  /*1cd0*/  WARPGROUP.DEPBAR.LE gsb0, 0x0 ;  /* 0x00008000000079c5 */ /* 0x000fe40000010000 */
[----:B------:R-:W-:-:S06]  /*1ce0*/  WARPGROUP.ARRIVE ;  /* 0x00000000000079c5 */ /* 0x000fcc0000000000 */
[----:B------:R-:W-:Y:S03]  /*1cf0*/  HGMMA.64x64x16.F32 R24, gdesc[UR4], R24, gsb0 ;  /* 0x00e00000041879f0 */ /* 0x000fe60008000818 */
[----:B------:R-:W-:Y:S02]  /*1d00*/  WARPGROUP.DEPBAR.LE gsb0, 0x0 ;  /* 0x00008000000079c5 */ /* 0x000fe40000010000 */
[----:B------:R-:W-:Y:S05]  /*1d10*/  @!P1 BRA `(.L_x_26) ;  /* 0x0000000000d49947 */ /* 0x000fea0003800000 */
[----:B------:R-:W-:Y:S01]  /*1d20*/  UIADD3 UR4, UR39, 0x1, URZ ;  /* 0x0000000127047890 */ /* 0x000fe2000fffe03f */
[----:B------:R-:W-:Y:S02]  /*1d30*/  IMAD.U32 R0, RZ, RZ, UR43 ;  /* 0x0000002bff007e24 */ /* 0x000fe4000f8e00ff */
[----:B------:R-:W-:Y:S01]  /*1d40*/  IMAD.U32 R3, RZ, RZ, UR39 ;  /* 0x00000027ff037e24 */ /* 0x000fe2000f8e00ff */
[----:B------:R-:W-:-:S04]  /*1d50*/  UISETP.NE.AND UP0, UPT, UR4, 0x1c, UPT ;  /* 0x0000001c0400788c */ /* 0x000fc8000bf05270 */
[----:B------:R-:W-:Y:S02]  /*1d60*/  USEL UR5, URZ, 0x1, UP0 ;  /* 0x000000013f057887 */ /* 0x000fe40008000000 */
[----:B------:R-:W-:Y:S02]  /*1d70*/  USEL UR8, UR4, URZ, UP0 ;  /* 0x0000003f04087287 */ /* 0x000fe40008000000 */
[----:B------:R-:W-:-:S06]  /*1d80*/  ULOP3.LUT UR5, UR38, UR5, URZ, 0x3c, !UPT ;  /* 0x0000000526057292 */ /* 0x000fcc000f8e3c3f */
[----:B------:R-:W-:-:S07]  /*1d90*/  IMAD.U32 R6, RZ, RZ, UR5 ;  /* 0x00000005ff067e24 */ /* 0x000fce000f8e00ff */
.L_x_33:
[----:B------:R-:W-:Y:S05]  /*1da0*/  @!P0 BRA `(.L_x_27) ;  /* 0x0000000000048947 */ /* 0x000fea0003800000 */
[----:B------:R-:W-:Y:S01]  /*1db0*/  BPT.TRAP 0x1 ;  /* 0x000000040000795c */ /* 0x000fe20000300000 */
.L_x_27:
[----:B------:R-:W-:Y:S01]  /*1dc0*/  ULEA UR4, UR8, UR41, 0x3 ;  /* 0x0000002908047291 */ /* 0x000fe2000f8e183f */
[----:B------:R-:W-:-:S08]  /*1dd0*/  SHF.L.U32 R4, R6, 0x1f, RZ ;  /* 0x0000001f06047819 */ /* 0x000fd000000006ff */
[----:B------:R1:W2:Y:S01]  /*1de0*/  SYNCS.PHASECHK.TRANS64.TRYWAIT P1, [UR4], R4 ;  /* 0x00000004ff0075a7 */ /* 0x0002a20008020144 */
[----:B------:R-:W-:Y:S05]  /*1df0*/  @!P0 BRA `(.L_x_28) ;  /* 0x0000000000048947 */ /* 0x000fea0003800000 */
[----:B------:R-:W-:Y:S01]  /*1e00*/  BPT.TRAP 0x1 ;  /* 0x000000040000795c */ /* 0x000fe20000300000 */
.L_x_28:
[----:B--2---:R-:W-:Y:S05]  /*1e10*/  @P1 BRA `(.L_x_29) ;  /* 0x0000000000081947 */ /* 0x004fea0003800000 */
[----:B------:R-:W2:Y:S02]  /*1e20*/  SYNCS.PHASECHK.TRANS64.TRYWAIT P1, [UR4], R4 ;  /* 0x00000004ff0075a7 */ /* 0x000ea40008020144 */
[----:B--2---:R-:W-:Y:S05]  /*1e30*/  @!P1 BRA `(.L_x_30) ;  /* 0x0000004c00389947 */ /* 0x004fea0003800000 */
.L_x_29:
[----:B------:R-:W-:Y:S01]  /*1e40*/  ULEA UR4, UR8, UR45, 0x8 ;  /* 0x0000002d08047291 */ /* 0x000fe2000f8e403f */
[----:B------:R-:W-:Y:S01]  /*1e50*/  WARPGROUP.ARRIVE ;  /* 0x00000000000079c5 */ /* 0x000fe20000000000 */
[----:B------:R-:W-:Y:S01]  /*1e60*/  ULEA UR6, UR8, UR44, 0x8 ;  /* 0x0000002c08067291 */ /* 0x000fe2000f8e403f */
[----:B------:R-:W-:Y:S01]  /*1e70*/  UMOV UR5, 0x80000020 ;  /* 0x8000002000057882 */ /* 0x000fe20000000000 */
[----:B------:R-:W-:-:S07]  /*1e80*/  UMOV UR7, 0x80000020 ;  /* 0x8000002000077882 */ /* 0x000fce0000000000 */
[----:B------:R-:W-:Y:S01]  /*1e90*/  HGMMA.64x64x16.F32 R24, gdesc[UR4], R24, gsb0 ;  /* 0x00e00000041879f0 */ /* 0x000fe20008000818 */
        /* <DEDUP_REMOVED lines=9> */
[----:B------:R-:W-:Y:S01]  /*1f30*/  BPT.TRAP 0x1 ;  /* 0x000000040000795c */ /* 0x000fe20000300000 */
.L_x_31:
[----:B------:R-:W-:-:S13]  /*1f40*/  ISETP.NE.AND P1, PT, R67, RZ, PT ;  /* 0x000000ff4300720c */ /* 0x000fda0003f25270 */
[----:B-12---:R-:W-:-:S05]  /*1f50*/  @P1 LEA R4, R3, UR41, 0x3 ;  /* 0x0000002903041c11 */ /* 0x006fca000f8e18ff */
[----:B------:R-:W-:-:S05]  /*1f60*/  @P1 VIADD R5, R4, 0xe0 ;  /* 0x000000e004051836 */ /* 0x000fca0000000000 */
[----:B------:R-:W-:-:S04]  /*1f70*/  @P1 PRMT R5, R56, 0x654, R5 ;  /* 0x0000065438051816 */ /* 0x000fc80000000005 */
[----:B------:R1:W-:Y:S01]  /*1f80*/  @P1 SYNCS.ARRIVE.TRANS64.RED.A1T0 RZ, [R5+URZ], RZ ;  /* 0x000000ff05ff19a7 */ /* 0x0003e2000810043f */
[----:B------:R-:W-:-:S13]  /*1f90*/  ISETP.GT.U32.AND P1, PT, R16, 0x1, PT ;  /* 0x000000011000780c */ /* 0x000fda0003f24070 */
[----:B-1----:R-:W-:Y:S05]  /*1fa0*/  @P1 BRA `(.L_x_32) ;  /* 0x0000000000041947 */ /* 0x002fea0003800000 */
[----:B------:R-:W-:Y:S01]  /*1fb0*/  BPT.TRAP 0x1 ;  /* 0x000000040000795c */ /* 0x000fe20000300000 */
.L_x_32:
[----:B------:R-:W-:Y:S01]  /*1fc0*/  UIADD3 UR8, UR8, 0x1, URZ ;  /* 0x0000000108087890 */ /* 0x000fe2000fffe03f */
[C---:B------:R-:W-:Y:S01]  /*1fd0*/  ISETP.GT.AND P2, PT, R0.reuse, 0x1, PT ;  /* 0x000000010000780c */ /* 0x040fe20003f44270 */
[----:B------:R-:W-:Y:S02]  /*1fe0*/  VIADD R3, R3, 0x1 ;  /* 0x0000000103037836 */ /* 0x000fe40000000000 */
[----:B------:R-:W-:Y:S01]  /*1ff0*/  UISETP.NE.AND UP0, UPT, UR8, 0x1c, UPT ;  /* 0x0000001c0800788c */ /* 0x000fe2000bf05270 */
[----:B------:R-:W-:Y:S02]  /*2000*/  VIADD R0, R0, 0xffffffff ;  /* 0xffffffff00007836 */ /* 0x000fe40000000000 */
[C---:B------:R-:W-:Y:S01]  /*2010*/  ISETP.NE.AND P1, PT, R3.reuse, 0x1c, PT ;  /* 0x0000001c0300780c */ /* 0x040fe20003f25270 */
[----:B------:R-:W-:Y:S02]  /*2020*/  USEL UR4, URZ, 0x1, UP0 ;  /* 0x000000013f047887 */ /* 0x000fe40008000000 */
[----:B------:R-:W-:Y:S01]  /*2030*/  USEL UR8, UR8, URZ, UP0 ;  /* 0x0000003f08087287 */ /* 0x000fe20008000000 */
[----:B------:R-:W-:-:S03]  /*2040*/  SEL R3, R3, RZ, P1 ;  /* 0x000000ff03037207 */ /* 0x000fc60000800000 */
[----:B------:R-:W-:Y:S01]  /*2050*/  LOP3.LUT R6, R6, UR4, RZ, 0x3c, !PT ;  /* 0x0000000406067c12 */ /* 0x000fe2000f8e3cff */
[----:B------:R-:W-:Y:S07]  /*2060*/  @P2 BRA `(.L_x_33) ;  /* 0xfffffffc004c2947 */ /* 0x000fee000383ffff */
.L_x_26:
[----:B------:R-:W1:Y:S01]  /*2070*/  LDC R0, c[0x0][0x28c] ;  /* 0x0000a300ff007b82 */ /* 0x000e620000000800 */
[----:B------:R2:W-:Y:S01]  /*2080*/  SYNCS.ARRIVE.TRANS64.A1T0 RZ, [R63+UR47], RZ ;  /* 0x000000ff3fff79a7 */ /* 0x0005e2000810002f */
[----:B-1----:R-:W-:-:S13]  /*2090*/  ISETP.GE.AND P1, PT, R0, 0x1, PT ;  /* 0x000000010000780c */ /* 0x002fda0003f26270 */
[----:B--2---:R-:W-:Y:S05]  /*20a0*/  @!P1 BRA `(.L_x_34) ;  /* 0x0000000000449947 */ /* 0x004fea0003800000 */
[----:B------:R-:W-:Y:S05]  /*20b0*/  @!P0 BRA `(.L_x_35) ;  /* 0x0000000000048947 */ /* 0x000fea0003800000 */
[----:B------:R-:W-:Y:S01]  /*20c0*/  BPT.TRAP 0x1 ;  /* 0x000000040000795c */ /* 0x000fe20000300000 */
.L_x_35:
[----:B------:R-:W-:-:S13]  /*20d0*/  ISETP.NE.AND P0, PT, R67, RZ, PT ;  /* 0x000000ff4300720c */ /* 0x000fda0003f05270 */
[----:B------:R-:W-:-:S05]  /*20e0*/  VOTEU.ANY UP0, P0 ;  /* 0x00000000003f7886 */ /* 0x000fca0000000100 */
[----:B------:R-:W-:-:S06]  /*20f0*/  @UP0 UIADD3 UR4, UR43, UR39, URZ ;  /* 0x000000272b040290 */ /* 0x000fcc000fffe03f */
[----:B------:R-:W-:Y:S02]  /*2100*/  IMAD.U32 R4, RZ, RZ, UR4 ;  /* 0x00000004ff047e24 */ /* 0x000fe4000f8e00ff */
[----:B------:R-:W-:-:S03]  /*2110*/  IMAD.U32 R3, RZ, RZ, UR4 ;  /* 0x00000004ff037e24 */ /* 0x000fc6000f8e00ff */
[----:B------:R-:W-:-:S05]  /*2120*/  @P0 SHF.R.U32.HI R4, RZ, 0x2, R4 ;  /* 0x00000002ff040819 */ /* 0x000fca0000011604 */
[----:B------:R-:W-:-:S04]  /*2130*/  @P0 IMAD.WIDE.U32 R4, R4, 0x24924925, RZ ;  /* 0x2492492504040825 */ /* 0x000fc800078e00ff */
[----:B------:R-:W-:-:S05]  /*2140*/  @P0 IMAD R4, R5, -0x1c, R3 ;  /* 0xffffffe405040824 */ /* 0x000fca00078e0203 */
[----:B------:R-:W-:-:S05]  /*2150*/  @P0 LEA R4, R4, UR41, 0x3 ;  /* 0x0000002904040c11 */ /* 0x000fca000f8e18ff */
[----:B------:R-:W-:-:S05]  /*2160*/  @P0 VIADD R3, R4, 0xe0 ;  /* 0x000000e004030836 */ /* 0x000fca0000000000 */
[----:B------:R-:W-:-:S04]  /*2170*/  @P0 PRMT R3, R56, 0x654, R3 ;  /* 0x0000065438030816 */ /* 0x000fc80000000003 */
[----:B------:R1:W-:Y:S01]  /*2180*/  @P0 SYNCS.ARRIVE.TRANS64.RED.A1T0 RZ, [R3+URZ], RZ ;  /* 0x000000ff03ff09a7 */ /* 0x0003e2000810043f */
[----:B------:R-:W-:-:S13]  /*2190*/  ISETP.GT.U32.AND P0, PT, R16, 0x1, PT ;  /* 0x000000011000780c */ /* 0x000fda0003f04070 */
[----:B-1----:R-:W-:Y:S05]  /*21a0*/  @P0 BRA `(.L_x_34) ;  /* 0x0000000000040947 */ /* 0x002fea0003800000 */
[----:B------:R-:W-:Y:S01]  /*21b0*/  BPT.TRAP 0x1 ;  /* 0x000000040000795c */ /* 0x000fe20000300000 */
.L_x_34:
[----:B------:R-:W-:Y:S01]  /*21c0*/  SHF.L.U32 R3, R73, 0x1f, RZ ;  /* 0x0000001f49037819 */ /* 0x000fe200000006ff */
[----:B------:R-:W-:Y:S01]  /*21d0*/  UIADD3 UR39, UR46, UR39, URZ ;  /* 0x000000272e277290 */ /* 0x000fe2000fffe03f */
[----:B------:R-:W1:Y:S01]  /*21e0*/  LDC R0, c[0x0][0x288] ;  /* 0x0000a200ff007b82 */ /* 0x000e620000000800 */
[----:B------:R-:W-:Y:S01]  /*21f0*/  UISETP.GE.U32.AND UP1, UPT, UR46, 0x1c, UPT ;  /* 0x0000001c2e00788c */ /* 0x000fe2000bf26070 */
[----:B------:R-:W-:Y:S01]  /*2200*/  IMAD.SHL.U32 R8, R59, 0x2, RZ ;  /* 0x000000023b087824 */ /* 0x000fe200078e00ff */
[----:B------:R-:W-:Y:S02]  /*2210*/  UISETP.GT.U32.AND UP0, UPT, UR39, 0x1b, UPT ;  /* 0x0000001b2700788c */ /* 0x000fe4000bf04070 */
[----:B------:R-:W-:Y:S02]  /*2220*/  USHF.R.U32.HI UR4, URZ, 0x2, UR39 ;  /* 0x000000023f047899 */ /* 0x000fe40008011627 */
[----:B------:R-:W-:Y:S01]  /*2230*/  UISETP.LT.U32.AND UP0, UPT, UR46, 0x1c, UP0 ;  /* 0x0000001c2e00788c */ /* 0x000fe20008701070 */
[----:B------:R-:W2:Y:S01]  /*2240*/  SYNCS.PHASECHK.TRANS64.TRYWAIT P0, [R62+UR42+0x10], R3 ;  /* 0x000010033e0075a7 */ /* 0x000ea2000800016a */
[----:B------:R-:W-:Y:S01]  /*2250*/  UIMAD.WIDE.U32 UR4, UR4, 0x24924925, URZ ;  /* 0x24924925040478a5 */ /* 0x000fe2000f8e003f */
[----:B------:R-:W-:Y:S01]  /*2260*/  SHF.R.S32.HI R9, RZ, 0x1f, R8 ;  /* 0x0000001fff097819 */ /* 0x000fe20000011408 */
[----:B------:R-:W-:-:S02]  /*2270*/  USEL UR6, URZ, 0x1, !UP0 ;  /* 0x000000013f067887 */ /* 0x000fc4000c000000 */
[----:B------:R-:W-:Y:S02]  /*2280*/  UIMAD UR39, UR5, -0x1c, UR39 ;  /* 0xffffffe4052778a4 */ /* 0x000fe4000f8e0227 */
[----:B------:R-:W-:-:S04]  /*2290*/  ULOP3.LUT UR38, UR38, UR6, URZ, 0x3c, !UPT ;  /* 0x0000000626267292 */ /* 0x000fc8000f8e3c3f */
[----:B------:R-:W-:Y:S01]  /*22a0*/  @UP1 ULOP3.LUT UR38, UR38, 0x1, UR5, 0x78, !UPT ;  /* 0x0000000126261892 */ /* 0x000fe2000f8e7805 */
[----:B-12---:R-:W-:Y:S11]  /*22b0*/  @!P0 BRA `(.L_x_36) ;  /* 0x0000004800308947 */ /* 0x006ff60003800000 */
.L_x_150:
[----:B------:R-:W-:Y:S01]  /*22c0*/  IMAD.SHL.U32 R7, R19, 0x40, RZ ;  /* 0x0000004013077824 */ /* 0x000fe200078e00ff */
[----:B------:R-:W-:Y:S01]  /*22d0*/  ULDC UR6, c[0x0][0x284] ;  /* 0x0000a10000067ab9 */ /* 0x000fe20000000800 */
[----:B------:R-:W-:Y:S01]  /*22e0*/  IMAD.SHL.U32 R14, R22, 0x40, RZ ;  /* 0x00000040160e7824 */ /* 0x000fe200078e00ff */
[----:B------:R-:W-:Y:S01]  /*22f0*/  SHF.R.S32.HI R11, RZ, 0x1f, R2 ;  /* 0x0000001fff0b7819 */ /* 0x000fe20000011402 */
[----:B------:R-:W-:Y:S01]  /*2300*/  ULDC.64 UR4, c[0x0][0x5d0] ;  /* 0x0001740000047ab9 */ /* 0x000fe20000000a00 */
[----:B------:R-:W-:Y:S01]  /*2310*/  ISETP.GE.AND P0, PT, R7, UR6, PT ;  /* 0x0000000607007c0c */ /* 0x000fe2000bf06270 */
[----:B------:R-:W-:Y:S01]  /*2320*/  IMAD.WIDE.U32 R4, R2, UR4, R8 ;  /* 0x0000000402047c25 */ /* 0x000fe2000f8e0008 */
[----:B------:R-:W-:Y:S02]  /*2330*/  SHF.R.S32.HI R15, RZ, 0x1f, R14 ;  /* 0x0000001fff0f7819 */ /* 0x000fe4000001140e */
[C---:B------:R-:W-:Y:S01]  /*2340*/  ISETP.GE.OR P0, PT, R14.reuse, R0, P0 ;  /* 0x000000000e00720c */ /* 0x040fe20000706670 */
[----:B-1----:R-:W-:Y:S01]  /*2350*/  IMAD R3, R11, UR4, RZ ;  /* 0x000000040b037c24 */ /* 0x002fe2000f8e02ff */
[----:B------:R-:W-:-:S03]  /*2360*/  IADD3 R4, P1, R14, R4, RZ ;  /* 0x000000040e047210 */ /* 0x000fc60007f3e0ff */
[----:B------:R-:W-:-:S05]  /*2370*/  IMAD R3, R2, UR5, R3 ;  /* 0x0000000502037c24 */ /* 0x000fca000f8e0203 */
[----:B------:R-:W-:-:S03]  /*2380*/  IADD3.X R5, R15, R5, R3, P1, !PT ;  /* 0x000000050f057210 */ /* 0x000fc60000ffe403 */
[----:B------:R-:W-:Y:S05]  /*2390*/  @P0 BRA `(.L_x_37) ;  /* 0x0000002000940947 */ /* 0x000fea0003800000 */
[----:B------:R-:W1:Y:S01]  /*23a0*/  LDC.64 R76, c[0x0][0x5c8] ;  /* 0x00017200ff4c7b82 */ /* 0x000e620000000a00 */
[----:B-----5:R-:W-:Y:S01]  /*23b0*/  FSETP.NEU.AND P1, PT, R58, RZ, PT ;  /* 0x000000ff3a00720b */ /* 0x020fe20003f2d000 */
[----:B------:R-:W-:Y:S01]  /*23c0*/  IMAD R3, R59, -0x2, R0 ;  /* 0xfffffffe3b037824 */ /* 0x000fe200078e0200 */
[----:B------:R-:W-:Y:S01]  /*23d0*/  BSSY B0, `(.L_x_37) ;  /* 0x0000221000007945 */ /* 0x000fe20003800000 */
[----:B------:R-:W-:-:S04]  /*23e0*/  IMAD.WIDE R68, R19, 0x40, R60 ;  /* 0x0000004013447825 */ /* 0x000fc800078e023c */
[----:B------:R-:W-:Y:S02]  /*23f0*/  IMAD.IADD R3, R3, 0x1, -R14 ;  /* 0x0000000103037824 */ /* 0x000fe400078e0a0e */
[----:B------:R-:W-:-:S03]  /*2400*/  IMAD.IADD R0, R66, 0x1, -R7 ;  /* 0x0000000142007824 */ /* 0x000fc600078e0a07 */
[----:B------:R-:W-:-:S04]  /*2410*/  ISETP.GT.AND P0, PT, R3, RZ, PT ;  /* 0x000000ff0300720c */ /* 0x000fc80003f04270 */
[----:B------:R-:W-:Y:S01]  /*2420*/  ISETP.GT.AND P3, PT, R0, RZ, P0 ;  /* 0x000000ff0000720c */ /* 0x000fe20000764270 */
[-C--:B-1----:R-:W-:Y:S02]  /*2430*/  IMAD R6, R69, R76.reuse, RZ ;  /* 0x0000004c45067224 */ /* 0x082fe400078e02ff */
[----:B------:R-:W-:-:S04]  /*2440*/  IMAD.WIDE.U32 R70, R68, R76, R4 ;  /* 0x0000004c44467225 */ /* 0x000fc800078e0004 */
[----:B------:R-:W-:-:S04]  /*2450*/  IMAD R5, R68, R77, R6 ;  /* 0x0000004d44057224 */ /* 0x000fc800078e0206 */
[----:B------:R-:W-:Y:S01]  /*2460*/  IMAD.IADD R83, R71, 0x1, R5 ;  /* 0x0000000147537824 */ /* 0x000fe200078e0205 */
[----:B------:R-:W-:Y:S06]  /*2470*/  @!P1 BRA `(.L_x_38) ;  /* 0x0000001400e09947 */ /* 0x000fec0003800000 */
[----:B------:R-:W1:Y:S01]  /*2480*/  LDC.64 R74, c[0x0][0x5b8] ;  /* 0x00016e00ff4a7b82 */ /* 0x000e620000000a00 */
[----:B------:R-:W-:-:S07]  /*2490*/  ULDC.64 UR4, c[0x0][0x5c0] ;  /* 0x0001700000047ab9 */ /* 0x000fce0000000a00 */
[----:B------:R-:W2:Y:S08]  /*24a0*/  LDC.64 R78, c[0x0][0x5b0] ;  /* 0x00016c00ff4e7b82 */ /* 0x000eb00000000a00 */
[----:B------:R-:W0:Y:S01]  /*24b0*/  LDC.64 R80, c[0x0][0x5a8] ;  /* 0x00016a00ff507b82 */ /* 0x000e220000000a00 */
[-C--:B-1----:R-:W-:Y:S02]  /*24c0*/  IMAD R6, R11, R74.reuse, RZ ;  /* 0x0000004a0b067224 */ /* 0x082fe400078e02ff */
[----:B------:R-:W-:-:S04]  /*24d0*/  IMAD.WIDE.U32 R4, R2, R74, R8 ;  /* 0x0000004a02047225 */ /* 0x000fc800078e0008 */
[----:B------:R-:W-:Y:S01]  /*24e0*/  IMAD R71, R2, R75, R6 ;  /* 0x0000004b02477224 */ /* 0x000fe200078e0206 */
[----:B------:R-:W-:Y:S01]  /*24f0*/  IADD3 R10, P1, R14, R4, RZ ;  /* 0x000000040e0a7210 */ /* 0x000fe20007f3e0ff */
[----:B--2---:R-:W-:-:S03]  /*2500*/  IMAD R4, R69, R78, RZ ;  /* 0x0000004e45047224 */ /* 0x004fc600078e02ff */
[----:B------:R-:W-:Y:S01]  /*2510*/  IADD3.X R11, R15, R5, R71, P1, !PT ;  /* 0x000000050f0b7210 */ /* 0x000fe20000ffe447 */
[C---:B------:R-:W-:Y:S02]  /*2520*/  IMAD R75, R68.reuse, R79, R4 ;  /* 0x0000004f444b7224 */ /* 0x040fe400078e0204 */
[----:B------:R-:W-:-:S04]  /*2530*/  IMAD.WIDE.U32 R4, R68, R78, R10 ;  /* 0x0000004e44047225 */ /* 0x000fc800078e000a */
[----:B------:R-:W-:Y:S01]  /*2540*/  IMAD.IADD R5, R5, 0x1, R75 ;  /* 0x0000000105057824 */ /* 0x000fe200078e024b */
[----:B0-----:R-:W-:-:S04]  /*2550*/  LEA R12, P1, R4, R80, 0x1 ;  /* 0x00000050040c7211 */ /* 0x001fc800078208ff */
[----:B------:R-:W-:-:S05]  /*2560*/  LEA.HI.X R13, R4, R81, R5, 0x1, P1 ;  /* 0x00000051040d7211 */ /* 0x000fca00008f0c05 */
[----:B------:R0:W2:Y:S01]  /*2570*/  @P3 LDG.E.LTC128B.U16 R19, desc[UR36][R12.64] ;  /* 0x000000240c133981 */ /* 0x0000a2000c1e1520 */
[----:B------:R-:W-:Y:S01]  /*2580*/  IMAD.WIDE.U32 R4, R68, R78, R14 ;  /* 0x0000004e44047225 */ /* 0x000fe200078e000e */
[----:B------:R-:W-:Y:S02]  /*2590*/  BSSY B1, `(.L_x_39) ;  /* 0x0000014000017945 */ /* 0x000fe40003800000 */
[----:B------:R-:W-:-:S04]  /*25a0*/  IADD3 R20, P1, R8, R4, RZ ;  /* 0x0000000408147210 */ /* 0x000fc80007f3e0ff */
[----:B------:R-:W-:Y:S01]  /*25b0*/  IADD3.X R21, R9, R75, R5, P1, !PT ;  /* 0x0000004b09157210 */ /* 0x000fe20000ffe405 */
[----:B0-----:R-:W-:Y:S01]  /*25c0*/  IMAD.SHL.U32 R12, R78, 0x8, RZ ;  /* 0x000000084e0c7824 */ /* 0x001fe200078e00ff */
[----:B------:R-:W-:Y:S02]  /*25d0*/  LEA R6, P1, R70, UR4, 0x1 ;  /* 0x0000000446067c11 */ /* 0x000fe4000f8208ff */
[----:B------:R-:W-:Y:S01]  /*25e0*/  SHF.L.U64.HI R13, R78, 0x3, R79 ;  /* 0x000000034e0d7819 */ /* 0x000fe2000001024f */
[----:B------:R-:W-:-:S04]  /*25f0*/  IMAD.WIDE.U32 R20, R2, R74, R20 ;  /* 0x0000004a02147225 */ /* 0x000fc800078e0014 */
[----:B------:R-:W-:Y:S01]  /*2600*/  IMAD.IADD R5, R71, 0x1, R21 ;  /* 0x0000000147057824 */ /* 0x000fe200078e0215 */
[----:B------:R-:W-:-:S04]  /*2610*/  LEA R4, P4, R20, R80, 0x1 ;  /* 0x0000005014047211 */ /* 0x000fc800078808ff */
[----:B------:R-:W-:Y:S01]  /*2620*/  LEA.HI.X R5, R20, R81, R5, 0x1, P4 ;  /* 0x0000005114057211 */ /* 0x000fe200020f0c05 */
[----:B--2---:R-:W-:-:S05]  /*2630*/  HADD2.F32 R7, -RZ, R19.H0_H0 ;  /* 0x20000013ff077230 */ /* 0x004fca0000004100 */
[----:B------:R-:W-:-:S04]  /*2640*/  FMUL R7, R7, R58 ;  /* 0x0000003a07077220 */ /* 0x000fc80000400000 */
[----:B------:R-:W-:Y:S01]  /*2650*/  FFMA R24, R24, R57, R7 ;  /* 0x0000003918187223 */ /* 0x000fe20000000007 */
[----:B------:R-:W-:Y:S02]  /*2660*/  LEA.HI.X R7, R70, UR5, R83, 0x1, P1 ;  /* 0x0000000546077c11 */ /* 0x000fe400088f0c53 */
[----:B------:R-:W-:Y:S02]  /*2670*/  ISETP.GT.AND P1, PT, R3, 0x1, PT ;  /* 0x000000010300780c */ /* 0x000fe40003f24270 */
[----:B------:R-:W-:Y:S02]  /*2680*/  F2FP.F16.F32.PACK_AB R24, RZ, R24 ;  /* 0x00000018ff18723e */ /* 0x000fe400000000ff */
[----:B------:R-:W-:-:S03]  /*2690*/  ISETP.GT.AND P2, PT, R0, RZ, P1 ;  /* 0x000000ff0000720c */ /* 0x000fc60000f44270 */
[----:B------:R0:W-:Y:S10]  /*26a0*/  @P3 STG.E.U16 desc[UR36][R6.64], R24 ;  /* 0x0000001806003986 */ /* 0x0001f4000c101524 */
[----:B------:R-:W-:Y:S05]  /*26b0*/  @!P2 BRA `(.L_x_40) ;  /* 0x000000000004a947 */ /* 0x000fea0003800000 */
[----:B------:R1:W5:Y:S02]  /*26c0*/  LDG.E.LTC128B.U16 R19, desc[UR36][R4.64+0x2] ;  /* 0x0000022404137981 */ /* 0x000364000c1e1520 */
.L_x_40:
[----:B------:R-:W-:Y:S05]  /*26d0*/  BSYNC B1 ;  /* 0x0000000000017941 */ /* 0x000fea0003800000 */
.L_x_39:
[----:B-----5:R-:W-:Y:S01]  /*26e0*/  HADD2.F32 R21, -RZ, R19.H0_H0 ;  /* 0x20000013ff157230 */ /* 0x020fe20000004100 */
[----:B------:R-:W-:Y:S01]  /*26f0*/  ISETP.GT.AND P0, PT, R0, 0x8, P0 ;  /* 0x000000080000780c */ /* 0x000fe20000704270 */
[----:B------:R-:W-:-:S04]  /*2700*/  IMAD.WIDE.U32 R68, R68, R78, R12 ;  /* 0x0000004e44447225 */ /* 0x000fc800078e000c */
[----:B------:R-:W-:Y:S01]  /*2710*/  FMUL R12, R21, R58 ;  /* 0x0000003a150c7220 */ /* 0x000fe20000400000 */
[----:B------:R-:W-:Y:S01]  /*2720*/  IMAD.IADD R75, R75, 0x1, R69 ;  /* 0x000000014b4b7824 */ /* 0x000fe200078e0245 */
[----:B------:R-:W-:Y:S02]  /*2730*/  IADD3 R10, P3, R10, R68, RZ ;  /* 0x000000440a0a7210 */ /* 0x000fe40007f7e0ff */
[----:B------:R-:W-:-:S03]  /*2740*/  FFMA R25, R25, R57, R12 ;  /* 0x0000003919197223 */ /* 0x000fc6000000000c */
[----:B------:R-:W-:Y:S01]  /*2750*/  IMAD.X R11, R75, 0x1, R11, P3 ;  /* 0x000000014b0b7824 */ /* 0x000fe200018e060b */
[C---:B------:R-:W-:Y:S02]  /*2760*/  LEA R12, P3, R10.reuse, R80, 0x1 ;  /* 0x000000500a0c7211 */ /* 0x040fe400078608ff */
[----:B------:R-:W-:Y:S02]  /*2770*/  F2FP.F16.F32.PACK_AB R25, RZ, R25 ;  /* 0x00000019ff19723e */ /* 0x000fe400000000ff */
[----:B------:R-:W-:-:S03]  /*2780*/  LEA.HI.X R13, R10, R81, R11, 0x1, P3 ;  /* 0x000000510a0d7211 */ /* 0x000fc600018f0c0b */
[----:B------:R2:W-:Y:S04]  /*2790*/  @P2 STG.E.U16 desc[UR36][R6.64+0x2], R25 ;  /* 0x0000021906002986 */ /* 0x0005e8000c101524 */
[----:B------:R-:W3:Y:S01]  /*27a0*/  @P0 LDG.E.LTC128B.U16 R19, desc[UR36][R12.64] ;  /* 0x000000240c130981 */ /* 0x000ee2000c1e1520 */
[----:B------:R-:W-:Y:S01]  /*27b0*/  IADD3 R14, P2, P3, R8, R68, R14 ;  /* 0x00000044080e7210 */ /* 0x000fe20007b5e00e */
[----:B------:R-:W-:Y:S01]  /*27c0*/  BSSY B1, `(.L_x_41) ;  /* 0x0000011000017945 */ /* 0x000fe20003800000 */
[----:B------:R-:W-:Y:S02]  /*27d0*/  ISETP.GT.AND P1, PT, R0, 0x8, P1 ;  /* 0x000000080000780c */ /* 0x000fe40000f24270 */
[----:B------:R-:W-:Y:S02]  /*27e0*/  IADD3.X R15, R9, R75, R15, P2, P3 ;  /* 0x0000004b090f7210 */ /* 0x000fe400017e640f */
[----:B------:R-:W-:-:S02]  /*27f0*/  SHF.L.U64.HI R9, R76, 0x4, R77 ;  /* 0x000000044c097819 */ /* 0x000fc4000001024d */
[----:B------:R-:W-:Y:S01]  /*2800*/  LEA R10, P2, R76, R6, 0x4 ;  /* 0x000000064c0a7211 */ /* 0x000fe200078420ff */
[----:B------:R-:W-:-:S04]  /*2810*/  IMAD.WIDE.U32 R14, R2, R74, R14 ;  /* 0x0000004a020e7225 */ /* 0x000fc800078e000e */
[----:B------:R-:W-:Y:S01]  /*2820*/  IMAD.IADD R2, R71, 0x1, R15 ;  /* 0x0000000147027824 */ /* 0x000fe200078e020f */
[----:B------:R-:W-:Y:S01]  /*2830*/  LEA R8, P3, R14, R80, 0x1 ;  /* 0x000000500e087211 */ /* 0x000fe200078608ff */
[----:B---3--:R-:W-:-:S05]  /*2840*/  HADD2.F32 R11, -RZ, R19.H0_H0 ;  /* 0x20000013ff0b7230 */ /* 0x008fca0000004100 */
[----:B------:R-:W-:-:S04]  /*2850*/  FMUL R11, R11, R58 ;  /* 0x0000003a0b0b7220 */ /* 0x000fc80000400000 */
[----:B------:R-:W-:-:S05]  /*2860*/  FFMA R11, R26, R57, R11 ;  /* 0x000000391a0b7223 */ /* 0x000fca000000000b */
[----:B------:R-:W-:Y:S01]  /*2870*/  F2FP.F16.F32.PACK_AB R12, RZ, R11 ;  /* 0x0000000bff0c723e */ /* 0x000fe200000000ff */
[----:B------:R-:W-:Y:S01]  /*2880*/  IMAD.X R11, R9, 0x1, R7, P2 ;  /* 0x00000001090b7824 */ /* 0x000fe200010e0607 */
[----:B------:R-:W-:-:S04]  /*2890*/  LEA.HI.X R9, R14, R81, R2, 0x1, P3 ;  /* 0x000000510e097211 */ /* 0x000fc800018f0c02 */
[----:B------:R2:W-:Y:S01]  /*28a0*/  @P0 STG.E.U16 desc[UR36][R10.64], R12 ;  /* 0x0000000c0a000986 */ /* 0x0005e2000c101524 */
[----:B------:R-:W-:Y:S05]  /*28b0*/  @!P1 BRA `(.L_x_42) ;  /* 0x0000000000049947 */ /* 0x000fea0003800000 */
[----:B------:R3:W5:Y:S02]  /*28c0*/  LDG.E.LTC128B.U16 R19, desc[UR36][R8.64+0x2] ;  /* 0x0000022408137981 */ /* 0x000764000c1e1520 */
.L_x_42:
[----:B------:R-:W-:Y:S05]  /*28d0*/  BSYNC B1 ;  /* 0x0000000000017941 */ /* 0x000fea0003800000 */
.L_x_41:
[----:B-----5:R-:W-:Y:S01]  /*28e0*/  HADD2.F32 R13, -RZ, R19.H0_H0 ;  /* 0x20000013ff0d7230 */ /* 0x020fe20000004100 */
[----:B------:R-:W-:Y:S01]  /*28f0*/  ISETP.GT.AND P0, PT, R3, 0x8, PT ;  /* 0x000000080300780c */ /* 0x000fe20003f04270 */
[----:B------:R-:W-:Y:S03]  /*2900*/  BSSY B1, `(.L_x_43) ;  /* 0x0000008000017945 */ /* 0x000fe60003800000 */
[----:B------:R-:W-:Y:S01]  /*2910*/  FMUL R2, R13, R58 ;  /* 0x0000003a0d027220 */ /* 0x000fe20000400000 */
[----:B------:R-:W-:-:S03]  /*2920*/  ISETP.GT.AND P2, PT, R0, RZ, P0 ;  /* 0x000000ff0000720c */ /* 0x000fc60000744270 */
[----:B------:R-:W-:-:S05]  /*2930*/  FFMA R2, R27, R57, R2 ;  /* 0x000000391b027223 */ /* 0x000fca0000000002 */
[----:B------:R-:W-:-:S05]  /*2940*/  F2FP.F16.F32.PACK_AB R2, RZ, R2 ;  /* 0x00000002ff02723e */ /* 0x000fca00000000ff */
[----:B------:R4:W-:Y:S01]  /*2950*/  @P1 STG.E.U16 desc[UR36][R10.64+0x2], R2 ;  /* 0x000002020a001986 */ /* 0x0009e2000c101524 */
[----:B------:R-:W-:Y:S05]  /*2960*/  @!P2 BRA `(.L_x_44) ;  /* 0x000000000004a947 */ /* 0x000fea0003800000 */
[----:B------:R0:W5:Y:S02]  /*2970*/  LDG.E.LTC128B.U16 R19, desc[UR36][R4.64+0x10] ;  /* 0x0000102404137981 */ /* 0x000164000c1e1520 */
.L_x_44:
[----:B------:R-:W-:Y:S05]  /*2980*/  BSYNC B1 ;  /* 0x0000000000017941 */ /* 0x000fea0003800000 */
.L_x_43:
        /* <DEDUP_REMOVED lines=10> */
.L_x_46:
[----:B------:R-:W-:Y:S05]  /*2a30*/  BSYNC B1 ;  /* 0x0000000000017941 */ /* 0x000fea0003800000 */
.L_x_45:
[----:B0----5:R-:W-:Y:S01]  /*2a40*/  HADD2.F32 R13, -RZ, R19.H0_H0 ;  /* 0x20000013ff0d7230 */ /* 0x021fe20000004100 */
[----:B------:R-:W-:Y:S01]  /*2a50*/  ISETP.GT.AND P0, PT, R0, 0x8, P0 ;  /* 0x000000080000780c */ /* 0x000fe20000704270 */
[----:B------:R-:W-:Y:S03]  /*2a60*/  BSSY B1, `(.L_x_47) ;  /* 0x0000007000017945 */ /* 0x000fe60003800000 */
[----:B----4-:R-:W-:-:S04]  /*2a70*/  FMUL R2, R13, R58 ;  /* 0x0000003a0d027220 */ /* 0x010fc80000400000 */
[----:B------:R-:W-:-:S05]  /*2a80*/  FFMA R2, R29, R57, R2 ;  /* 0x000000391d027223 */ /* 0x000fca0000000002 */
[----:B------:R-:W-:-:S05]  /*2a90*/  F2FP.F16.F32.PACK_AB R2, RZ, R2 ;  /* 0x00000002ff02723e */ /* 0x000fca00000000ff */
[----:B------:R0:W-:Y:S01]  /*2aa0*/  @P3 STG.E.U16 desc[UR36][R6.64+0x12], R2 ;  /* 0x0000120206003986 */ /* 0x0001e2000c101524 */
[----:B------:R-:W-:Y:S05]  /*2ab0*/  @!P0 BRA `(.L_x_48) ;  /* 0x0000000000048947 */ /* 0x000fea0003800000 */
[----:B------:R4:W5:Y:S02]  /*2ac0*/  LDG.E.LTC128B.U16 R19, desc[UR36][R8.64+0x10] ;  /* 0x0000102408137981 */ /* 0x000964000c1e1520 */
.L_x_48:
[----:B------:R-:W-:Y:S05]  /*2ad0*/  BSYNC B1 ;  /* 0x0000000000017941 */ /* 0x000fea0003800000 */
.L_x_47:
[----:B-----5:R-:W-:Y:S01]  /*2ae0*/  HADD2.F32 R13, -RZ, R19.H0_H0 ;  /* 0x20000013ff0d7230 */ /* 0x020fe20000004100 */
[----:B------:R-:W-:Y:S01]  /*2af0*/  ISETP.GT.AND P1, PT, R0, 0x8, P1 ;  /* 0x000000080000780c */ /* 0x000fe20000f24270 */
[----:B------:R-:W-:Y:S03]  /*2b00*/  BSSY B1, `(.L_x_49) ;  /* 0x0000007000017945 */ /* 0x000fe60003800000 */
[----:B------:R-:W-:-:S04]  /*2b10*/  FMUL R13, R13, R58 ;  /* 0x0000003a0d0d7220 */ /* 0x000fc80000400000 */
[----:B------:R-:W-:-:S05]  /*2b20*/  FFMA R13, R30, R57, R13 ;  /* 0x000000391e0d7223 */ /* 0x000fca000000000d */
[----:B------:R-:W-:-:S05]  /*2b30*/  F2FP.F16.F32.PACK_AB R13, RZ, R13 ;  /* 0x0000000dff0d723e */ /* 0x000fca00000000ff */
[----:B------:R0:W-:Y:S01]  /*2b40*/  @P0 STG.E.U16 desc[UR36][R10.64+0x10], R13 ;  /* 0x0000100d0a000986 */ /* 0x0001e2000c101524 */
[----:B------:R-:W-:Y:S05]  /*2b50*/  @!P1 BRA `(.L_x_50) ;  /* 0x0000000000049947 */ /* 0x000fea0003800000 */
[----:B------:R0:W5:Y:S02]  /*2b60*/  LDG.E.LTC128B.U16 R19, desc[UR36][R8.64+0x12] ;  /* 0x0000122408137981 */ /* 0x000164000c1e1520 */
.L_x_50:
[----:B------:R-:W-:Y:S05]  /*2b70*/  BSYNC B1 ;  /* 0x0000000000017941 */ /* 0x000fea0003800000 */
.L_x_49:
[----:B0----5:R-:W-:Y:S01]  /*2b80*/  HADD2.F32 R13, -RZ, R19.H0_H0 ;  /* 0x20000013ff0d7230 */ /* 0x021fe20000004100 */
        /* <DEDUP_REMOVED lines=9> */
.L_x_52:
[----:B------:R-:W-:Y:S05]  /*2c20*/  BSYNC B1 ;  /* 0x0000000000017941 */ /* 0x000fea0003800000 */
.L_x_51:
        /* <DEDUP_REMOVED lines=10> */
.L_x_54:
[----:B------:R-:W-:Y:S05]  /*2cd0*/  BSYNC B1 ;  /* 0x0000000000017941 */ /* 0x000fea0003800000 */
.L_x_53:
[----:B0----5:R-:W-:Y:S01]  /*2ce0*/  HADD2.F32 R13, -RZ, R19.H0_H0 ;  /* 0x20000013ff0d7230 */ /* 0x021fe20000004100 */
        /* <DEDUP_REMOVED lines=8> */
.L_x_56:
[----:B------:R-:W-:Y:S05]  /*2d70*/  BSYNC B1 ;  /* 0x0000000000017941 */ /* 0x000fea0003800000 */
.L_x_55:
        /* <DEDUP_REMOVED lines=9> */
.L_x_58:
[----:B------:R-:W-:Y:S05]  /*2e10*/  BSYNC B1 ;  /* 0x0000000000017941 */ /* 0x000fea0003800000 */
.L_x_57:
        /* <DEDUP_REMOVED lines=10> */
.L_x_60:
[----:B------:R-:W-:Y:S05]  /*2ec0*/  BSYNC B1 ;  /* 0x0000000000017941 */ /* 0x000fea0003800000 */
.L_x_59:
        /* <DEDUP_REMOVED lines=10> */
.L_x_62:
[----:B------:R-:W-:Y:S05]  /*2f70*/  BSYNC B1 ;  /* 0x0000000000017941 */ /* 0x000fea0003800000 */
.L_x_61:
        /* <DEDUP_REMOVED lines=9> */
.L_x_64:
[----:B------:R-:W-:Y:S05]  /*3010*/  BSYNC B1 ;  /* 0x0000000000017941 */ /* 0x000fea0003800000 */
.L_x_63:
        /* <DEDUP_REMOVED lines=9> */
.L_x_66:
[----:B------:R-:W-:Y:S05]  /*30b0*/  BSYNC B1 ;  /* 0x0000000000017941 */ /* 0x000fea0003800000 */
.L_x_65:
        /* <DEDUP_REMOVED lines=10> */
.L_x_68:
[----:B------:R-:W-:Y:S05]  /*3160*/  BSYNC B1 ;  /* 0x0000000000017941 */ /* 0x000fea0003800000 */
.L_x_67:
        /* <DEDUP_REMOVED lines=10> */
.L_x_70:
[----:B------:R-:W-:Y:S05]  /*3210*/  BSYNC B1 ;  /* 0x0000000000017941 */ /* 0x000fea0003800000 */
.L_x_69:
        /* <DEDUP_REMOVED lines=9> */
.L_x_72:
[----:B------:R-:W-:Y:S05]  /*32b0*/  BSYNC B1 ;  /* 0x0000000000017941 */ /* 0x000fea0003800000 */
.L_x_71:
        /* <DEDUP_REMOVED lines=9> */
.L_x_74:
[----:B------:R-:W-:Y:S05]  /*3350*/  BSYNC B1 ;  /* 0x0000000000017941 */ /* 0x000fea0003800000 */
.L_x_73:
        /* <DEDUP_REMOVED lines=10> */
.L_x_76:
[----:B------:R-:W-:Y:S05]  /*3400*/  BSYNC B1 ;  /* 0x0000000000017941 */ /* 0x000fea0003800000 */
.L_x_75:
        /* <DEDUP_REMOVED lines=10> */
.L_x_78:
[----:B------:R-:W-:Y:S05]  /*34b0*/  BSYNC B1 ;  /* 0x0000000000017941 */ /* 0x000fea0003800000 */
.L_x_77:
        /* <DEDUP_REMOVED lines=9> */
.L_x_80:
[----:B------:R-:W-:Y:S05]  /*3550*/  BSYNC B1 ;  /* 0x0000000000017941 */ /* 0x000fea0003800000 */
.L_x_79:
        /* <DEDUP_REMOVED lines=9> */
.L_x_82:
[----:B------:R-:W-:Y:S05]  /*35f0*/  BSYNC B1 ;  /* 0x0000000000017941 */ /* 0x000fea0003800000 */
.L_x_81:
        /* <DEDUP_REMOVED lines=10> */
.L_x_84:
[----:B------:R-:W-:Y:S05]  /*36a0*/  BSYNC B1 ;  /* 0x0000000000017941 */ /* 0x000fea0003800000 */
.L_x_83:
        /* <DEDUP_REMOVED lines=10> */
.L_x_86:
[----:B------:R-:W-:Y:S05]  /*3750*/  BSYNC B1 ;  /* 0x0000000000017941 */ /* 0x000fea0003800000 */
.L_x_85:
        /* <DEDUP_REMOVED lines=9> */
.L_x_88:
[----:B------:R-:W-:Y:S05]  /*37f0*/  BSYNC B1 ;  /* 0x0000000000017941 */ /* 0x000fea0003800000 */
.L_x_87:
        /* <DEDUP_REMOVED lines=9> */
.L_x_90:
[----:B------:R-:W-:Y:S05]  /*3890*/  BSYNC B1 ;  /* 0x0000000000017941 */ /* 0x000fea0003800000 */
.L_x_89:
        /* <DEDUP_REMOVED lines=10> */
.L_x_92:
[----:B------:R-:W-:Y:S05]  /*3940*/  BSYNC B1 ;  /* 0x0000000000017941 */ /* 0x000fea0003800000 */
.L_x_91:
[----:B-----5:R-:W-:Y:S01]  /*3950*/  HADD2.F32 R13, -RZ, R19.H0_H0 ;  /* 0x20000013ff0d7230 */ /* 0x020fe20000004100 */
[----:B------:R-:W-:Y:S01]  /*3960*/  ISETP.GT.AND P1, PT, R3, 0x39, PT ;  /* 0x000000390300780c */ /* 0x000fe20003f24270 */
[----:B0-----:R-:W-:Y:S01]  /*3970*/  @P2 IMAD.MOV.U32 R2, RZ, RZ, R6 ;  /* 0x000000ffff022224 */ /* 0x001fe200078e0006 */
[----:B------:R-:W-:Y:S01]  /*3980*/  BSSY B1, `(.L_x_93) ;  /* 0x0000009000017945 */ /* 0x000fe20003800000 */
[----:B------:R-:W-:Y:S02]  /*3990*/  @P2 IMAD.MOV.U32 R3, RZ, RZ, R7 ;  /* 0x000000ffff032224 */ /* 0x000fe400078e0007 */
[----:B------:R-:W-:Y:S01]  /*39a0*/  FMUL R13, R13, R58 ;  /* 0x0000003a0d0d7220 */ /* 0x000fe20000400000 */
[----:B------:R-:W-:-:S03]  /*39b0*/  ISETP.GT.AND P3, PT, R0, RZ, P1 ;  /* 0x000000ff0000720c */ /* 0x000fc60000f64270 */
[----:B------:R-:W-:-:S05]  /*39c0*/  FFMA R13, R52, R57, R13 ;  /* 0x00000039340d7223 */ /* 0x000fca000000000d */
[----:B------:R-:W-:-:S05]  /*39d0*/  F2FP.F16.F32.PACK_AB R13, RZ, R13 ;  /* 0x0000000dff0d723e */ /* 0x000fca00000000ff */
[----:B------:R0:W-:Y:S01]  /*39e0*/  @P2 STG.E.U16 desc[UR36][R2.64+0x70], R13 ;  /* 0x0000700d02002986 */ /* 0x0001e2000c101524 */
[----:B------:R-:W-:Y:S05]  /*39f0*/  @!P3 BRA `(.L_x_94) ;  /* 0x000000000004b947 */ /* 0x000fea0003800000 */
[----:B------:R0:W5:Y:S02]  /*3a00*/  LDG.E.LTC128B.U16 R19, desc[UR36][R4.64+0x72] ;  /* 0x0000722404137981 */ /* 0x000164000c1e1520 */
.L_x_94:
[----:B------:R-:W-:Y:S05]  /*3a10*/  BSYNC B1 ;  /* 0x0000000000017941 */ /* 0x000fea0003800000 */
.L_x_93:
        /* <DEDUP_REMOVED lines=9> */
.L_x_96:
[----:B------:R-:W-:Y:S05]  /*3ab0*/  BSYNC B1 ;  /* 0x0000000000017941 */ /* 0x000fea0003800000 */
.L_x_95:
[----:B-----5:R-:W-:Y:S01]  /*3ac0*/  HADD2.F32 R3, -RZ, R19.H0_H0 ;  /* 0x20000013ff037230 */ /* 0x020fe20000004100 */
[----:B------:R-:W-:Y:S01]  /*3ad0*/  ISETP.GT.AND P1, PT, R0, 0x8, P1 ;  /* 0x000000080000780c */ /* 0x000fe20000f24270 */
[----:B0-----:R-:W-:Y:S01]  /*3ae0*/  @P0 IMAD.MOV.U32 R2, RZ, RZ, R10 ;  /* 0x000000ffff020224 */ /* 0x001fe200078e000a */
[----:B------:R-:W-:Y:S02]  /*3af0*/  BSSY B1, `(.L_x_97) ;  /* 0x0000009000017945 */ /* 0x000fe40003800000 */
[----:B------:R-:W-:-:S04]  /*3b00*/  FMUL R3, R3, R58 ;  /* 0x0000003a03037220 */ /* 0x000fc80000400000 */
[----:B------:R-:W-:-:S05]  /*3b10*/  FFMA R3, R54, R57, R3 ;  /* 0x0000003936037223 */ /* 0x000fca0000000003 */
[----:B------:R-:W-:-:S04]  /*3b20*/  F2FP.F16.F32.PACK_AB R3, RZ, R3 ;  /* 0x00000003ff03723e */ /* 0x000fc800000000ff */
[----:B-1----:R-:W-:Y:S01]  /*3b30*/  PRMT R4, R3, 0x7610, R4 ;  /* 0x0000761003047816 */ /* 0x002fe20000000004 */
[----:B------:R-:W-:-:S05]  /*3b40*/  @P0 IMAD.MOV.U32 R3, RZ, RZ, R11 ;  /* 0x000000ffff030224 */ /* 0x000fca00078e000b */
[----:B------:R0:W-:Y:S01]  /*3b50*/  @P0 STG.E.U16 desc[UR36][R2.64+0x70], R4 ;  /* 0x0000700402000986 */ /* 0x0001e2000c101524 */
[----:B------:R-:W-:Y:S05]  /*3b60*/  @!P1 BRA `(.L_x_98) ;  /* 0x0000000000049947 */ /* 0x000fea0003800000 */
[----:B------:R1:W5:Y:S02]  /*3b70*/  LDG.E.LTC128B.U16 R19, desc[UR36][R8.64+0x72] ;  /* 0x0000722408137981 */ /* 0x000364000c1e1520 */
.L_x_98:
[----:B------:R-:W-:Y:S05]  /*3b80*/  BSYNC B1 ;  /* 0x0000000000017941 */ /* 0x000fea0003800000 */
.L_x_97:
[----:B------:R-:W-:Y:S05]  /*3b90*/  @!P1 BRA `(.L_x_99) ;  /* 0x0000000800909947 */ /* 0x000fea0003800000 */
[----:B-----5:R-:W-:-:S05]  /*3ba0*/  HADD2.F32 R19, -RZ, R19.H0_H0 ;  /* 0x20000013ff137230 */ /* 0x020fca0000004100 */
[----:B------:R-:W-:-:S04]  /*3bb0*/  FMUL R0, R19, R58 ;  /* 0x0000003a13007220 */ /* 0x000fc80000400000 */
[----:B------:R-:W-:-:S05]  /*3bc0*/  FFMA R0, R55, R57, R0 ;  /* 0x0000003937007223 */ /* 0x000fca0000000000 */
[----:B------:R-:W-:-:S05]  /*3bd0*/  F2FP.F16.F32.PACK_AB R0, RZ, R0 ;  /* 0x00000000ff00723e */ /* 0x000fca00000000ff */
[----:B------:R0:W-:Y:S01]  /*3be0*/  STG.E.U16 desc[UR36][R10.64+0x72], R0 ;  /* 0x000072000a007986 */ /* 0x0001e2000c101524 */
[----:B------:R-:W-:Y:S05]  /*3bf0*/  BRA `(.L_x_99) ;  /* 0x0000000800787947 */ /* 0x000fea0003800000 */
.L_x_38:
[----:B------:R-:W-:Y:S01]  /*3c00*/  ISETP.GT.AND P2, PT, R3, 0x1, PT ;  /* 0x000000010300780c */ /* 0x000fe20003f44270 */
[----:B------:R-:W-:Y:S01]  /*3c10*/  ULDC.64 UR4, c[0x0][0x5c0] ;  /* 0x0001700000047ab9 */ /* 0x000fe20000000a00 */
[-C--:B------:R-:W-:Y:S01]  /*3c20*/  FMUL R24, R24, R57.reuse ;  /* 0x0000003918187220 */ /* 0x080fe20000400000 */
[-C--:B------:R-:W-:Y:S01]  /*3c30*/  FMUL R25, R25, R57.reuse ;  /* 0x0000003919197220 */ /* 0x080fe20000400000 */
[----:B------:R-:W-:Y:S01]  /*3c40*/  ISETP.GT.AND P1, PT, R0, RZ, P2 ;  /* 0x000000ff0000720c */ /* 0x000fe20001724270 */
[-C--:B------:R-:W-:Y:S01]  /*3c50*/  FMUL R26, R26, R57.reuse ;  /* 0x000000391a1a7220 */ /* 0x080fe20000400000 */
[----:B------:R-:W-:Y:S01]  /*3c60*/  LEA R4, P4, R70, UR4, 0x1 ;  /* 0x0000000446047c11 */ /* 0x000fe2000f8808ff */
[-C--:B------:R-:W-:Y:S01]  /*3c70*/  FMUL R27, R27, R57.reuse ;  /* 0x000000391b1b7220 */ /* 0x080fe20000400000 */
[----:B------:R-:W-:Y:S01]  /*3c80*/  F2FP.F16.F32.PACK_AB R24, RZ, R24 ;  /* 0x00000018ff18723e */ /* 0x000fe200000000ff */
[-C--:B------:R-:W-:Y:S01]  /*3c90*/  FMUL R28, R28, R57.reuse ;  /* 0x000000391c1c7220 */ /* 0x080fe20000400000 */
[----:B------:R-:W-:Y:S01]  /*3ca0*/  LEA.HI.X R5, R70, UR5, R83, 0x1, P4 ;  /* 0x0000000546057c11 */ /* 0x000fe2000a0f0c53 */
[----:B------:R-:W-:Y:S01]  /*3cb0*/  FMUL R29, R29, R57 ;  /* 0x000000391d1d7220 */ /* 0x000fe20000400000 */
[----:B------:R-:W-:Y:S01]  /*3cc0*/  F2FP.F16.F32.PACK_AB R25, RZ, R25 ;  /* 0x00000019ff19723e */ /* 0x000fe200000000ff */
[-C--:B------:R-:W-:Y:S01]  /*3cd0*/  FMUL R30, R30, R57.reuse ;  /* 0x000000391e1e7220 */ /* 0x080fe20000400000 */
[----:B------:R-:W-:Y:S01]  /*3ce0*/  ISETP.GT.AND P2, PT, R0, 0x8, P2 ;  /* 0x000000080000780c */ /* 0x000fe20001744270 */
[----:B------:R-:W-:Y:S01]  /*3cf0*/  @P3 STG.E.U16 desc[UR36][R4.64], R24 ;  /* 0x0000001804003986 */ /* 0x000fe2000c101524 */
[C---:B------:R-:W-:Y:S01]  /*3d00*/  SHF.L.U64.HI R77, R76.reuse, 0x4, R77 ;  /* 0x000000044c4d7819 */ /* 0x040fe2000001024d */
[-C--:B------:R-:W-:Y:S01]  /*3d10*/  FMUL R31, R31, R57.reuse ;  /* 0x000000391f1f7220 */ /* 0x080fe20000400000 */
[----:B------:R-:W-:Y:S01]  /*3d20*/  LEA R6, P3, R76, R4, 0x4 ;  /* 0x000000044c067211 */ /* 0x000fe200078620ff */
[----:B------:R-:W-:Y:S01]  /*3d30*/  @P1 STG.E.U16 desc[UR36][R4.64+0x2], R25 ;  /* 0x0000021904001986 */ /* 0x000fe2000c101524 */
[----:B------:R-:W-:Y:S01]  /*3d40*/  ISETP.GT.AND P1, PT, R0, 0x8, P0 ;  /* 0x000000080000780c */ /* 0x000fe20000724270 */
[----:B------:R-:W-:Y:S01]  /*3d50*/  FMUL R32, R32, R57 ;  /* 0x0000003920207220 */ /* 0x000fe20000400000 */
[----:B------:R-:W-:Y:S01]  /*3d60*/  F2FP.F16.F32.PACK_AB R26, RZ, R26 ;  /* 0x0000001aff1a723e */ /* 0x000fe200000000ff */
[----:B------:R-:W-:Y:S01]  /*3d70*/  IMAD.X R7, R77, 0x1, R5, P3 ;  /* 0x000000014d077824 */ /* 0x000fe200018e0605 */
[----:B------:R-:W-:Y:S01]  /*3d80*/  F2FP.F16.F32.PACK_AB R27, RZ, R27 ;  /* 0x0000001bff1b723e */ /* 0x000fe200000000ff */
[-C--:B------:R-:W-:Y:S01]  /*3d90*/  FMUL R33, R33, R57.reuse ;  /* 0x0000003921217220 */ /* 0x080fe20000400000 */
[----:B------:R-:W-:Y:S01]  /*3da0*/  ISETP.GT.AND P0, PT, R3, 0x8, PT ;  /* 0x000000080300780c */ /* 0x000fe20003f04270 */
[-C--:B------:R-:W-:Y:S01]  /*3db0*/  FMUL R34, R34, R57.reuse ;  /* 0x0000003922227220 */ /* 0x080fe20000400000 */
[----:B------:R-:W-:Y:S01]  /*3dc0*/  F2FP.F16.F32.PACK_AB R28, RZ, R28 ;  /* 0x0000001cff1c723e */ /* 0x000fe200000000ff */
[-C--:B------:R-:W-:Y:S01]  /*3dd0*/  FMUL R35, R35, R57.reuse ;  /* 0x0000003923237220 */ /* 0x080fe20000400000 */
[----:B------:R-:W-:Y:S01]  /*3de0*/  ISETP.GT.AND P4, PT, R0, RZ, P0 ;  /* 0x000000ff0000720c */ /* 0x000fe20000784270 */
[----:B------:R-:W-:Y:S01]  /*3df0*/  FMUL R36, R36, R57 ;  /* 0x0000003924247220 */ /* 0x000fe20000400000 */
[----:B------:R-:W-:Y:S01]  /*3e00*/  F2FP.F16.F32.PACK_AB R29, RZ, R29 ;  /* 0x0000001dff1d723e */ /* 0x000fe200000000ff */
[----:B------:R-:W-:Y:S01]  /*3e10*/  @P1 STG.E.U16 desc[UR36][R6.64], R26 ;  /* 0x0000001a06001986 */ /* 0x000fe2000c101524 */
[----:B------:R-:W-:Y:S01]  /*3e20*/  ISETP.GT.AND P1, PT, R0, 0x8, P0 ;  /* 0x000000080000780c */ /* 0x000fe20000724270 */
[-C--:B------:R-:W-:Y:S01]  /*3e30*/  FMUL R37, R37, R57.reuse ;  /* 0x0000003925257220 */ /* 0x080fe20000400000 */
[C---:B------:R-:W-:Y:S01]  /*3e40*/  ISETP.GT.AND P0, PT, R3.reuse, 0x10, PT ;  /* 0x000000100300780c */ /* 0x040fe20003f04270 */
[----:B------:R-:W-:Y:S01]  /*3e50*/  @P2 STG.E.U16 desc[UR36][R6.64+0x2], R27 ;  /* 0x0000021b06002986 */ /* 0x000fe2000c101524 */
[----:B------:R-:W-:Y:S01]  /*3e60*/  ISETP.GT.AND P2, PT, R3, 0x9, PT ;  /* 0x000000090300780c */ /* 0x000fe20003f44270 */
[-C--:B------:R-:W-:Y:S01]  /*3e70*/  FMUL R38, R38, R57.reuse ;  /* 0x0000003926267220 */ /* 0x080fe20000400000 */
[----:B------:R-:W-:Y:S01]  /*3e80*/  F2FP.F16.F32.PACK_AB R30, RZ, R30 ;  /* 0x0000001eff1e723e */ /* 0x000fe200000000ff */
[-C--:B------:R-:W-:Y:S01]  /*3e90*/  FMUL R39, R39, R57.reuse ;  /* 0x0000003927277220 */ /* 0x080fe20000400000 */
[C---:B------:R-:W-:Y:S01]  /*3ea0*/  ISETP.GT.AND P3, PT, R0.reuse, RZ, P2 ;  /* 0x000000ff0000720c */ /* 0x040fe20001764270 */
[----:B------:R-:W-:Y:S01]  /*3eb0*/  @P4 STG.E.U16 desc[UR36][R4.64+0x10], R28 ;  /* 0x0000101c04004986 */ /* 0x000fe2000c101524 */
[----:B------:R-:W-:Y:S01]  /*3ec0*/  ISETP.GT.AND P2, PT, R0, 0x8, P2 ;  /* 0x000000080000780c */ /* 0x000fe20001744270 */
[----:B------:R-:W-:Y:S01]  /*3ed0*/  FMUL R40, R40, R57 ;  /* 0x0000003928287220 */ /* 0x000fe20000400000 */
[----:B------:R-:W-:Y:S01]  /*3ee0*/  F2FP.F16.F32.PACK_AB R31, RZ, R31 ;  /* 0x0000001fff1f723e */ /* 0x000fe200000000ff */
[-C--:B------:R-:W-:Y:S01]  /*3ef0*/  FMUL R41, R41, R57.reuse ;  /* 0x0000003929297220 */ /* 0x080fe20000400000 */
[----:B------:R-:W-:Y:S01]  /*3f00*/  ISETP.GT.AND P4, PT, R0, RZ, P0 ;  /* 0x000000ff0000720c */ /* 0x000fe20000784270 */
[-C--:B------:R-:W-:Y:S01]  /*3f10*/  FMUL R42, R42, R57.reuse ;  /* 0x000000392a2a7220 */ /* 0x080fe20000400000 */
[----:B------:R-:W-:Y:S01]  /*3f20*/  F2FP.F16.F32.PACK_AB R32, RZ, R32 ;  /* 0x00000020ff20723e */ /* 0x000fe200000000ff */
[----:B------:R-:W-:Y:S01]  /*3f30*/  FMUL R43, R43, R57 ;  /* 0x000000392b2b7220 */ /* 0x000fe20000400000 */
[----:B------:R-:W-:Y:S01]  /*3f40*/  F2FP.F16.F32.PACK_AB R33, RZ, R33 ;  /* 0x00000021ff21723e */ /* 0x000fe200000000ff */
[-C--:B------:R-:W-:Y:S01]  /*3f50*/  FMUL R44, R44, R57.reuse ;  /* 0x000000392c2c7220 */ /* 0x080fe20000400000 */
[----:B------:R-:W-:Y:S01]  /*3f60*/  F2FP.F16.F32.PACK_AB R34, RZ, R34 ;  /* 0x00000022ff22723e */ /* 0x000fe200000000ff */
[----:B------:R-:W-:Y:S01]  /*3f70*/  @P3 STG.E.U16 desc[UR36][R4.64+0x12], R29 ;  /* 0x0000121d04003986 */ /* 0x000fe2000c101524 */
[----:B------:R-:W-:Y:S01]  /*3f80*/  ISETP.GT.AND P3, PT, R3, 0x11, PT ;  /* 0x000000110300780c */ /* 0x000fe20003f64270 */
[----:B------:R-:W-:Y:S01]  /*3f90*/  FMUL R45, R45, R57 ;  /* 0x000000392d2d7220 */ /* 0x000fe20000400000 */
[----:B------:R-:W-:Y:S01]  /*3fa0*/  F2FP.F16.F32.PACK_AB R35, RZ, R35 ;  /* 0x00000023ff23723e */ /* 0x000fe200000000ff */
[----:B------:R-:W-:Y:S01]  /*3fb0*/  @P1 STG.E.U16 desc[UR36][R6.64+0x10], R30 ;  /* 0x0000101e06001986 */ /* 0x000fe2000c101524 */
[----:B------:R-:W-:Y:S01]  /*3fc0*/  ISETP.GT.AND P1, PT, R0, 0x8, P0 ;  /* 0x000000080000780c */ /* 0x000fe20000724270 */
[-C--:B------:R-:W-:Y:S01]  /*3fd0*/  FMUL R46, R46, R57.reuse ;  /* 0x000000392e2e7220 */ /* 0x080fe20000400000 */
[----:B------:R-:W-:Y:S01]  /*3fe0*/  ISETP.GT.AND P0, PT, R3, 0x18, PT ;  /* 0x000000180300780c */ /* 0x000fe20003f04270 */
[----:B------:R-:W-:Y:S01]  /*3ff0*/  @P2 STG.E.U16 desc[UR36][R6.64+0x12], R31 ;  /* 0x0000121f06002986 */ /* 0x000fe2000c101524 */
[C---:B------:R-:W-:Y:S01]  /*4000*/  ISETP.GT.AND P2, PT, R0.reuse, RZ, P3 ;  /* 0x000000ff0000720c */ /* 0x040fe20001f44270 */
[-C--:B------:R-:W-:Y:S01]  /*4010*/  FMUL R47, R47, R57.reuse ;  /* 0x000000392f2f7220 */ /* 0x080fe20000400000 */
[C---:B------:R-:W-:Y:S01]  /*4020*/  ISETP.GT.AND P3, PT, R0.reuse, 0x8, P3 ;  /* 0x000000080000780c */ /* 0x040fe20001f64270 */
[----:B------:R-:W-:Y:S01]  /*4030*/  @P4 STG.E.U16 desc[UR36][R4.64+0x20], R32 ;  /* 0x0000202004004986 */ /* 0x000fe2000c101524 */
[----:B------:R-:W-:Y:S01]  /*4040*/  ISETP.GT.AND P4, PT, R0, RZ, P0 ;  /* 0x000000ff0000720c */ /* 0x000fe20000784270 */
[-C--:B------:R-:W-:Y:S01]  /*4050*/  FMUL R48, R48, R57.reuse ;  /* 0x0000003930307220 */ /* 0x080fe20000400000 */
[----:B------:R-:W-:Y:S01]  /*4060*/  F2FP.F16.F32.PACK_AB R36, RZ, R36 ;  /* 0x00000024ff24723e */ /* 0x000fe200000000ff */
[----:B------:R-:W-:Y:S01]  /*4070*/  FMUL R49, R49, R57 ;  /* 0x0000003931317220 */ /* 0x000fe20000400000 */
[----:B------:R-:W-:Y:S01]  /*4080*/  F2FP.F16.F32.PACK_AB R37, RZ, R37 ;  /* 0x00000025ff25723e */ /* 0x000fe200000000ff */
[-C--:B------:R-:W-:Y:S01]  /*4090*/  FMUL R50, R50, R57.reuse ;  /* 0x0000003932327220 */ /* 0x080fe20000400000 */
[----:B------:R-:W-:Y:S01]  /*40a0*/  F2FP.F16.F32.PACK_AB R38, RZ, R38 ;  /* 0x00000026ff26723e */ /* 0x000fe200000000ff */
[----:B------:R-:W-:Y:S01]  /*40b0*/  FMUL R51, R51, R57 ;  /* 0x0000003933337220 */ /* 0x000fe20000400000 */
[----:B------:R-:W-:Y:S01]  /*40c0*/  F2FP.F16.F32.PACK_AB R39, RZ, R39 ;  /* 0x00000027ff27723e */ /* 0x000fe200000000ff */
[----:B------:R-:W-:Y:S01]  /*40d0*/  @P2 STG.E.U16 desc[UR36][R4.64+0x22], R33 ;  /* 0x0000222104002986 */ /* 0x000fe2000c101524 */
[----:B------:R-:W-:Y:S01]  /*40e0*/  F2FP.F16.F32.PACK_AB R40, RZ, R40 ;  /* 0x00000028ff28723e */ /* 0x000fe200000000ff */
        /* <DEDUP_REMOVED lines=10> */
[----:B------:R-:W-:Y:S01]  /*4190*/  @P4 STG.E.U16 desc[UR36][R4.64+0x30], R36 ;  /* 0x0000302404004986 */ /* 0x000fe2000c101524 */
[C---:B------:R-:W-:Y:S01]  /*41a0*/  ISETP.GT.AND P2, PT, R0.reuse, RZ, P3 ;  /* 0x000000ff0000720c */ /* 0x040fe20001f44270 */
[----:B------:R-:W-:Y:S01]  /*41b0*/  FMUL R55, R55, R57 ;  /* 0x0000003937377220 */ /* 0x000fe20000400000 */
[----:B------:R-:W-:-:S02]  /*41c0*/  ISETP.GT.AND P4, PT, R0, 0x8, P3 ;  /* 0x000000080000780c */ /* 0x000fc40001f84270 */
[C---:B------:R-:W-:Y:S02]  /*41d0*/  ISETP.GT.AND P3, PT, R0.reuse, RZ, P0 ;  /* 0x000000ff0000720c */ /* 0x040fe40000764270 */
[----:B------:R-:W-:Y:S02]  /*41e0*/  ISETP.GT.AND P0, PT, R0, 0x8, P0 ;  /* 0x000000080000780c */ /* 0x000fe40000704270 */
[----:B------:R-:W-:Y:S02]  /*41f0*/  F2FP.F16.F32.PACK_AB R43, RZ, R43 ;  /* 0x0000002bff2b723e */ /* 0x000fe400000000ff */
[----:B------:R-:W-:Y:S02]  /*4200*/  F2FP.F16.F32.PACK_AB R44, RZ, R44 ;  /* 0x0000002cff2c723e */ /* 0x000fe400000000ff */
[----:B------:R-:W-:Y:S01]  /*4210*/  F2FP.F16.F32.PACK_AB R45, RZ, R45 ;  /* 0x0000002dff2d723e */ /* 0x000fe200000000ff */
[----:B------:R-:W-:Y:S01]  /*4220*/  @P2 STG.E.U16 desc[UR36][R4.64+0x32], R37 ;  /* 0x0000322504002986 */ /* 0x000fe2000c101524 */
[----:B------:R-:W-:-:S02]  /*4230*/  F2FP.F16.F32.PACK_AB R46, RZ, R46 ;  /* 0x0000002eff2e723e */ /* 0x000fc400000000ff */
[----:B------:R-:W-:Y:S01]  /*4240*/  F2FP.F16.F32.PACK_AB R47, RZ, R47 ;  /* 0x0000002fff2f723e */ /* 0x000fe200000000ff */
[----:B------:R-:W-:Y:S01]  /*4250*/  @P1 STG.E.U16 desc[UR36][R6.64+0x30], R38 ;  /* 0x0000302606001986 */ /* 0x000fe2000c101524 */
[C---:B------:R-:W-:Y:S02]  /*4260*/  ISETP.GT.AND P1, PT, R3.reuse, 0x28, PT ;  /* 0x000000280300780c */ /* 0x040fe40003f24270 */
[----:B------:R-:W-:Y:S01]  /*4270*/  F2FP.F16.F32.PACK_AB R48, RZ, R48 ;  /* 0x00000030ff30723e */ /* 0x000fe200000000ff */
[----:B------:R-:W-:Y:S01]  /*4280*/  @P4 STG.E.U16 desc[UR36][R6.64+0x32], R39 ;  /* 0x0000322706004986 */ /* 0x000fe2000c101524 */
[----:B------:R-:W-:Y:S02]  /*4290*/  ISETP.GT.AND P4, PT, R3, 0x21, PT ;  /* 0x000000210300780c */ /* 0x000fe40003f84270 */
[----:B------:R-:W-:Y:S01]  /*42a0*/  F2FP.F16.F32.PACK_AB R49, RZ, R49 ;  /* 0x00000031ff31723e */ /* 0x000fe200000000ff */
[----:B------:R-:W-:Y:S01]  /*42b0*/  @P3 STG.E.U16 desc[UR36][R4.64+0x40], R40 ;  /* 0x0000402804003986 */ /* 0x000fe2000c101524 */
[----:B------:R-:W-:-:S02]  /*42c0*/  ISETP.GT.AND P2, PT, R0, RZ, P4 ;  /* 0x000000ff0000720c */ /* 0x000fc40002744270 */
[C---:B------:R-:W-:Y:S02]  /*42d0*/  ISETP.GT.AND P4, PT, R0.reuse, 0x8, P4 ;  /* 0x000000080000780c */ /* 0x040fe40002784270 */
        /* <DEDUP_REMOVED lines=12> */
[C---:B------:R-:W-:Y:S02]  /*43a0*/  ISETP.GT.AND P2, PT, R0.reuse, RZ, P0 ;  /* 0x000000ff0000720c */ /* 0x040fe40000744270 */
[----:B------:R-:W-:Y:S01]  /*43b0*/  ISETP.GT.AND P0, PT, R0, 0x8, P0 ;  /* 0x000000080000780c */ /* 0x000fe20000704270 */
[----:B------:R-:W-:Y:S01]  /*43c0*/  @P3 STG.E.U16 desc[UR36][R4.64+0x50], R44 ;  /* 0x0000502c04003986 */ /* 0x000fe2000c101524 */
[----:B------:R-:W-:-:S04]  /*43d0*/  ISETP.GT.AND P3, PT, R3, 0x30, PT ;  /* 0x000000300300780c */ /* 0x000fc80003f64270 */
[C---:B------:R-:W-:Y:S02]  /*43e0*/  ISETP.GT.AND P4, PT, R0.reuse, RZ, P3 ;  /* 0x000000ff0000720c */ /* 0x040fe40001f84270 */
[----:B------:R-:W-:-:S03]  /*43f0*/  ISETP.GT.AND P3, PT, R0, 0x8, P3 ;  /* 0x000000080000780c */ /* 0x000fc60001f64270 */
[----:B------:R-:W-:Y:S01]  /*4400*/  @P2 STG.E.U16 desc[UR36][R4.64+0x52], R45 ;  /* 0x0000522d04002986 */ /* 0x000fe2000c101524 */
[----:B------:R-:W-:-:S03]  /*4410*/  ISETP.GT.AND P2, PT, R3, 0x39, PT ;  /* 0x000000390300780c */ /* 0x000fc60003f44270 */
[----:B------:R-:W-:Y:S01]  /*4420*/  @P1 STG.E.U16 desc[UR36][R6.64+0x50], R46 ;  /* 0x0000502e06001986 */ /* 0x000fe2000c101524 */
[----:B------:R-:W-:-:S03]  /*4430*/  ISETP.GT.AND P1, PT, R3, 0x38, PT ;  /* 0x000000380300780c */ /* 0x000fc60003f24270 */
[----:B------:R-:W-:Y:S01]  /*4440*/  @P0 STG.E.U16 desc[UR36][R6.64+0x52], R47 ;  /* 0x0000522f06000986 */ /* 0x000fe2000c101524 */
[----:B------:R-:W-:-:S03]  /*4450*/  ISETP.GT.AND P0, PT, R3, 0x31, PT ;  /* 0x000000310300780c */ /* 0x000fc60003f04270 */
[----:B------:R-:W-:Y:S01]  /*4460*/  @P4 STG.E.U16 desc[UR36][R4.64+0x60], R48 ;  /* 0x0000603004004986 */ /* 0x000fe2000c101524 */
[C---:B------:R-:W-:Y:S02]  /*4470*/  ISETP.GT.AND P4, PT, R0.reuse, RZ, P0 ;  /* 0x000000ff0000720c */ /* 0x040fe40000784270 */
[----:B------:R-:W-:-:S11]  /*4480*/  ISETP.GT.AND P0, PT, R0, 0x8, P0 ;  /* 0x000000080000780c */ /* 0x000fd60000704270 */
[----:B------:R-:W-:Y:S02]  /*4490*/  @P4 IMAD.MOV.U32 R2, RZ, RZ, R4 ;  /* 0x000000ffff024224 */ /* 0x000fe400078e0004 */
[----:B------:R-:W-:-:S05]  /*44a0*/  @P4 IMAD.MOV.U32 R3, RZ, RZ, R5 ;  /* 0x000000ffff034224 */ /* 0x000fca00078e0005 */
[----:B------:R1:W-:Y:S01]  /*44b0*/  @P4 STG.E.U16 desc[UR36][R2.64+0x62], R49 ;  /* 0x0000623102004986 */ /* 0x0003e2000c101524 */
[C---:B------:R-:W-:Y:S02]  /*44c0*/  ISETP.GT.AND P4, PT, R0.reuse, RZ, P2 ;  /* 0x000000ff0000720c */ /* 0x040fe40001784270 */
[----:B------:R-:W-:Y:S01]  /*44d0*/  ISETP.GT.AND P2, PT, R0, 0x8, P2 ;  /* 0x000000080000780c */ /* 0x000fe20001744270 */
[----:B-1----:R-:W-:Y:S02]  /*44e0*/  @P3 IMAD.MOV.U32 R2, RZ, RZ, R6 ;  /* 0x000000ffff023224 */ /* 0x002fe400078e0006 */
[----:B------:R-:W-:-:S05]  /*44f0*/  @P3 IMAD.MOV.U32 R3, RZ, RZ, R7 ;  /* 0x000000ffff033224 */ /* 0x000fca00078e0007 */
[----:B------:R1:W-:Y:S01]  /*4500*/  @P3 STG.E.U16 desc[UR36][R2.64+0x60], R50 ;  /* 0x0000603202003986 */ /* 0x0003e2000c101524 */
[C---:B------:R-:W-:Y:S02]  /*4510*/  ISETP.GT.AND P3, PT, R0.reuse, RZ, P1 ;  /* 0x000000ff0000720c */ /* 0x040fe40000f64270 */
[----:B------:R-:W-:Y:S01]  /*4520*/  ISETP.GT.AND P1, PT, R0, 0x8, P1 ;  /* 0x000000080000780c */ /* 0x000fe20000f24270 */
[----:B-1----:R-:W-:Y:S02]  /*4530*/  @P0 IMAD.MOV.U32 R2, RZ, RZ, R6 ;  /* 0x000000ffff020224 */ /* 0x002fe400078e0006 */
[----:B------:R-:W-:-:S05]  /*4540*/  @P0 IMAD.MOV.U32 R3, RZ, RZ, R7 ;  /* 0x000000ffff030224 */ /* 0x000fca00078e0007 */
[----:B------:R1:W-:Y:S03]  /*4550*/  @P0 STG.E.U16 desc[UR36][R2.64+0x62], R51 ;  /* 0x0000623302000986 */ /* 0x0003e6000c101524 */
[----:B-1----:R-:W-:Y:S02]  /*4560*/  @P3 IMAD.MOV.U32 R2, RZ, RZ, R4 ;  /* 0x000000ffff023224 */ /* 0x002fe400078e0004 */
[----:B------:R-:W-:-:S05]  /*4570*/  @P3 IMAD.MOV.U32 R3, RZ, RZ, R5 ;  /* 0x000000ffff033224 */ /* 0x000fca00078e0005 */
[----:B------:R1:W-:Y:S04]  /*4580*/  @P3 STG.E.U16 desc[UR36][R2.64+0x70], R52 ;  /* 0x0000703402003986 */ /* 0x0003e8000c101524 */
[----:B------:R2:W-:Y:S01]  /*4590*/  @P4 STG.E.U16 desc[UR36][R4.64+0x72], R53 ;  /* 0x0000723504004986 */ /* 0x0005e2000c101524 */
[----:B-1----:R-:W-:Y:S02]  /*45a0*/  @P1 IMAD.MOV.U32 R2, RZ, RZ, R6 ;  /* 0x000000ffff021224 */ /* 0x002fe400078e0006 */
[----:B------:R-:W-:-:S05]  /*45b0*/  @P1 IMAD.MOV.U32 R3, RZ, RZ, R7 ;  /* 0x000000ffff031224 */ /* 0x000fca00078e0007 */
[----:B------:R2:W-:Y:S04]  /*45c0*/  @P1 STG.E.U16 desc[UR36][R2.64+0x70], R54 ;  /* 0x0000703602001986 */ /* 0x0005e8000c101524 */
[----:B------:R2:W-:Y:S02]  /*45d0*/  @P2 STG.E.U16 desc[UR36][R6.64+0x72], R55 ;  /* 0x0000723706002986 */ /* 0x0005e4000c101524 */
.L_x_99:
[----:B------:R-:W-:Y:S05]  /*45e0*/  BSYNC B0 ;  /* 0x0000000000007941 */ /* 0x000fea0003800000 */
.L_x_37:
[----:B0-2---:R-:W2:Y:S01]  /*45f0*/  LDL.64 R2, [R1] ;  /* 0x0000000001027983 */ /* 0x005ea20000100a00 */
[----:B------:R-:W-:Y:S01]  /*4600*/  ULDC.64 UR4, c[0x0][0x650] ;  /* 0x0001940000047ab9 */ /* 0x000fe20000000a00 */
[----:B------:R0:W-:Y:S01]  /*4610*/  SYNCS.ARRIVE.TRANS64.A1T0 RZ, [R65+UR47], RZ ;  /* 0x000000ff41ff79a7 */ /* 0x0001e2000810002f */
[----:B------:R-:W-:Y:S01]  /*4620*/  PRMT R0, RZ, 0x7610, R0 ;  /* 0x00007610ff007816 */ /* 0x000fe20000000000 */
[----:B-----5:R-:W-:Y:S02]  /*4630*/  IMAD.MOV.U32 R19, RZ, RZ, -0x1 ;  /* 0xffffffffff137424 */ /* 0x020fe400078e00ff */
[----:B------:R-:W-:Y:S01]  /*4640*/  IMAD.MOV.U32 R22, RZ, RZ, -0x1 ;  /* 0xffffffffff167424 */ /* 0x000fe200078e00ff */
[----:B--2---:R-:W-:-:S04]  /*4650*/  LEA R18, P0, R2, R18, 0x1 ;  /* 0x0000001202127211 */ /* 0x004fc800078008ff */
[----:B------:R-:W-:Y:S01]  /*4660*/  LEA.HI.X R17, R2, R17, R23, 0x1, P0 ;  /* 0x0000001102117211 */ /* 0x000fe200000f0c17 */
[----:B------:R-:W-:Y:S01]  /*4670*/  IMAD.MOV.U32 R2, RZ, RZ, -0x1 ;  /* 0xffffffffff027424 */ /* 0x000fe200078e00ff */
[----:B------:R-:W-:-:S04]  /*4680*/  ISETP.GE.U32.AND P0, PT, R18, UR4, PT ;  /* 0x0000000412007c0c */ /* 0x000fc8000bf06070 */
[----:B------:R-:W-:-:S13]  /*4690*/  ISETP.GE.U32.AND.EX P0, PT, R17, UR5, PT, P0 ;  /* 0x0000000511007c0c */ /* 0x000fda000bf06100 */
[----:B0-----:R-:W-:Y:S05]  /*46a0*/  @P0 BRA `(.L_x_100) ;  /* 0x0000000400700947 */ /* 0x001fea0003800000 */
[----:B------:R-:W0:Y:S01]  /*46b0*/  S2R R10, SR_CTAID.X ;  /* 0x00000000000a7919 */ /* 0x000e220000002500 */
[----:B-1-34-:R-:W1:Y:S01]  /*46c0*/  LDC.64 R8, c[0x0][0x628] ;  /* 0x00018a00ff087b82 */ /* 0x01ae620000000a00 */
[----:B------:R-:W-:Y:S01]  /*46d0*/  ULDC UR4, c[0x0][0x150] ;  /* 0x0000540000047ab9 */ /* 0x000fe20000000800 */
[----:B------:R-:W-:Y:S01]  /*46e0*/  IMAD.MOV.U32 R6, RZ, RZ, R18 ;  /* 0x000000ffff067224 */ /* 0x000fe200078e0012 */
[----:B------:R-:W2:Y:S01]  /*46f0*/  S2R R20, SR_CTAID.Y ;  /* 0x0000000000147919 */ /* 0x000ea20000002600 */
[----:B------:R-:W-:-:S04]  /*4700*/  IMAD.MOV.U32 R7, RZ, RZ, R17 ;  /* 0x000000ffff077224 */ /* 0x000fc800078e0011 */
[----:B------:R-:W3:Y:S08]  /*4710*/  LDC R15, c[0x0][0x144] ;  /* 0x00005100ff0f7b82 */ /* 0x000ef00000000800 */
[----:B------:R-:W4:Y:S08]  /*4720*/  LDC R0, c[0x0][0x630] ;  /* 0x00018c00ff007b82 */ /* 0x000f300000000800 */
[----:B------:R-:W2:Y:S01]  /*4730*/  LDC.64 R12, c[0x0][0x620] ;  /* 0x00018800ff0c7b82 */ /* 0x000ea20000000a00 */
[----:B-1----:R-:W-:-:S04]  /*4740*/  ISETP.NE.U32.AND P0, PT, R8, RZ, PT ;  /* 0x000000ff0800720c */ /* 0x002fc80003f05070 */
[----:B------:R-:W-:Y:S02]  /*4750*/  ISETP.NE.AND.EX P0, PT, R9, RZ, PT, P0 ;  /* 0x000000ff0900720c */ /* 0x000fe40003f05300 */
[----:B0-----:R-:W-:-:S05]  /*4760*/  I2FP.F32.U32 R2, R10 ;  /* 0x0000000a00027245 */ /* 0x001fca0000201000 */
[----:B------:R-:W-:-:S04]  /*4770*/  FMUL R2, R2, UR4 ;  /* 0x0000000402027c20 */ /* 0x000fc80008400000 */
[----:B------:R0:W1:Y:S02]  /*4780*/  F2I.U32.TRUNC.NTZ R14, R2 ;  /* 0x00000002000e7305 */ /* 0x000064000020f000 */
[----:B---34-:R-:W-:Y:S05]  /*4790*/  @!P0 BRA `(.L_x_101) ;  /* 0x0000000000288947 */ /* 0x018fea0003800000 */
[----:B------:R-:W3:Y:S02]  /*47a0*/  LDC R3, c[0x0][0x634] ;  /* 0x00018d00ff037b82 */ /* 0x000ee40000000800 */
[----:B---3--:R-:W-:-:S05]  /*47b0*/  IADD3 R7, P0, R18, R3, RZ ;  /* 0x0000000312077210 */ /* 0x008fca0007f1e0ff */
[----:B------:R-:W-:-:S04]  /*47c0*/  IMAD.X R11, RZ, RZ, R17, P0 ;  /* 0x000000ffff0b7224 */ /* 0x000fc800000e0611 */
[----:B0-----:R-:W-:-:S04]  /*47d0*/  IMAD.WIDE.U32 R2, R11, R8, RZ ;  /* 0x000000080b027225 */ /* 0x001fc800078e00ff */
[----:B------:R-:W-:-:S04]  /*47e0*/  IMAD.WIDE.U32 R4, P0, R7, R9, R2 ;  /* 0x0000000907047225 */ /* 0x000fc80007800002 */
[----:B------:R-:W-:-:S04]  /*47f0*/  IMAD.WIDE.U32 R2, R7, R8, RZ ;  /* 0x0000000807027225 */ /* 0x000fc800078e00ff */
[----:B------:R-:W-:Y:S01]  /*4800*/  IMAD.X R7, RZ, RZ, RZ, P0 ;  /* 0x000000ffff077224 */ /* 0x000fe200000e06ff */
[----:B------:R-:W-:Y:S01]  /*4810*/  IADD3 RZ, P0, R3, R4, RZ ;  /* 0x0000000403ff7210 */ /* 0x000fe20007f1e0ff */
[----:B------:R-:W-:-:S04]  /*4820*/  IMAD.MOV.U32 R6, RZ, RZ, R5 ;  /* 0x000000ffff067224 */ /* 0x000fc800078e0005 */
[----:B------:R-:W-:-:S08]  /*4830*/  IMAD.WIDE.U32.X R6, R11, R9, R6, P0 ;  /* 0x000000090b067225 */ /* 0x000fd000000e0406 */
.L_x_101:
[----:B------:R-:W3:Y:S01]  /*4840*/  LDC.64 R26, c[0x0][0x640] ;  /* 0x00019000ff1a7b82 */ /* 0x000ee20000000a00 */
[-C--:B------:R-:W-:Y:S01]  /*4850*/  SHF.R.U64 R11, R6, R0.reuse, R7 ;  /* 0x00000000060b7219 */ /* 0x080fe20000001207 */
[----:B------:R-:W-:Y:S01]  /*4860*/  IMAD.MOV.U32 R19, RZ, RZ, R17 ;  /* 0x000000ffff137224 */ /* 0x000fe200078e0011 */
[----:B------:R-:W-:Y:S01]  /*4870*/  SHF.R.U32.HI R0, RZ, R0, R7 ;  /* 0x00000000ff007219 */ /* 0x000fe20000011607 */
[----:B-1----:R-:W-:Y:S01]  /*4880*/  IMAD.MOV R14, RZ, RZ, -R14 ;  /* 0x000000ffff0e7224 */ /* 0x002fe200078e0a0e */
[----:B------:R-:W-:Y:S01]  /*4890*/  IADD3 R5, P0, RZ, -R11, RZ ;  /* 0x8000000bff057210 */ /* 0x000fe20007f1e0ff */
[----:B------:R-:W-:Y:S01]  /*48a0*/  ULDC UR4, c[0x0][0x154] ;  /* 0x0000550000047ab9 */ /* 0x000fe20000000800 */
[----:B------:R-:W-:Y:S01]  /*48b0*/  IMAD.MOV.U32 R7, RZ, RZ, 0x1 ;  /* 0x00000001ff077424 */ /* 0x000fe200078e00ff */
[----:B------:R-:W1:Y:S01]  /*48c0*/  LDC R4, c[0x0][0x618] ;  /* 0x00018600ff047b82 */ /* 0x000e620000000800 */
[----:B------:R-:W-:Y:S02]  /*48d0*/  IMAD R22, R15, R14, R10 ;  /* 0x0000000e0f167224 */ /* 0x000fe400078e020a */
[----:B------:R-:W-:-:S04]  /*48e0*/  IMAD.X R3, RZ, RZ, ~R0, P0 ;  /* 0x000000ffff037224 */ /* 0x000fc800000e0e00 */
[-C--:B--2---:R-:W-:Y:S01]  /*48f0*/  IMAD R0, R3, R12.reuse, RZ ;  /* 0x0000000c03007224 */ /* 0x084fe200078e02ff */
[----:B------:R-:W2:Y:S01]  /*4900*/  LDC R6, c[0x0][0x608] ;  /* 0x00018200ff067b82 */ /* 0x000ea20000000800 */
[----:B0-----:R-:W-:-:S04]  /*4910*/  IMAD.WIDE.U32 R2, R5, R12, R18 ;  /* 0x0000000c05027225 */ /* 0x001fc800078e0012 */
[----:B------:R-:W-:Y:S01]  /*4920*/  IMAD R5, R5, R13, R0 ;  /* 0x0000000d05057224 */ /* 0x000fe200078e0200 */
[----:B------:R-:W-:Y:S02]  /*4930*/  I2FP.F32.U32 R0, R20 ;  /* 0x0000001400007245 */ /* 0x000fe40000201000 */
[----:B------:R-:W0:Y:S01]  /*4940*/  LDC R24, c[0x0][0x658] ;  /* 0x00019600ff187b82 */ /* 0x000e220000000800 */
[----:B------:R-:W-:Y:S01]  /*4950*/  IMAD.IADD R3, R3, 0x1, R5 ;  /* 0x0000000103037824 */ /* 0x000fe200078e0205 */
[----:B---3--:R-:W-:Y:S01]  /*4960*/  ISETP.NE.U32.AND P0, PT, R26, RZ, PT ;  /* 0x000000ff1a00720c */ /* 0x008fe20003f05070 */
[----:B------:R-:W-:Y:S01]  /*4970*/  FMUL R0, R0, UR4 ;  /* 0x0000000400007c20 */ /* 0x000fe20008400000 */
[----:B------:R-:W-:Y:S02]  /*4980*/  IMAD.MOV.U32 R5, RZ, RZ, -0x1 ;  /* 0xffffffffff057424 */ /* 0x000fe400078e00ff */
[----:B------:R-:W-:Y:S01]  /*4990*/  ISETP.NE.AND.EX P0, PT, R27, RZ, PT, P0 ;  /* 0x000000ff1b00720c */ /* 0x000fe20003f05300 */
[----:B------:R3:W4:Y:S01]  /*49a0*/  F2I.U32.TRUNC.NTZ R12, R0 ;  /* 0x00000000000c7305 */ /* 0x000722000020f000 */
[----:B------:R-:W3:Y:S01]  /*49b0*/  LDC R15, c[0x0][0x148] ;  /* 0x00005200ff0f7b82 */ /* 0x000ee20000000800 */
[----:B-1----:R-:W-:-:S02]  /*49c0*/  SHF.R.U64 R10, R2, R4, R3 ;  /* 0x00000004020a7219 */ /* 0x002fc40000001203 */
[----:B------:R-:W-:-:S05]  /*49d0*/  SHF.R.U32.HI R3, RZ, R4, R3 ;  /* 0x00000004ff037219 */ /* 0x000fca0000011603 */
[----:B------:R-:W1:Y:S01]  /*49e0*/  LDC R14, c[0x0][0x600] ;  /* 0x00018000ff0e7b82 */ /* 0x000e620000000800 */
[-CC-:B--2---:R-:W-:Y:S02]  /*49f0*/  SHF.R.U64 R8, R10, R6.reuse, R3.reuse ;  /* 0x000000060a087219 */ /* 0x184fe40000001203 */
[----:B------:R-:W-:-:S05]  /*4a00*/  SHF.R.U32.HI R3, RZ, R6, R3 ;  /* 0x00000006ff037219 */ /* 0x000fca0000011603 */
[----:B------:R-:W2:Y:S01]  /*4a10*/  LDC R21, c[0x0][0x648] ;  /* 0x00019200ff157b82 */ /* 0x000ea20000000800 */
[-CC-:B0-----:R-:W-:Y:S02]  /*4a20*/  SHF.R.U64 R13, R8, R24.reuse, R3.reuse ;  /* 0x00000018080d7219 */ /* 0x181fe40000001203 */
[-C--:B------:R-:W-:Y:S02]  /*4a30*/  SHF.L.U32 R5, R5, R24.reuse, RZ ;  /* 0x0000001805057219 */ /* 0x080fe400000006ff */
[-C--:B------:R-:W-:Y:S01]  /*4a40*/  SHF.R.U32.HI R3, RZ, R24.reuse, R3 ;  /* 0x00000018ff037219 */ /* 0x080fe20000011603 */
[----:B------:R-:W-:Y:S01]  /*4a50*/  IMAD.MOV.U32 R2, RZ, RZ, R13 ;  /* 0x000000ffff027224 */ /* 0x000fe200078e000d */
[----:B------:R-:W-:Y:S01]  /*4a60*/  SHF.L.U32 R24, R7, R24, RZ ;  /* 0x0000001807187219 */ /* 0x000fe200000006ff */
[----:B------:R-:W0:Y:S01]  /*4a70*/  LDC R25, c[0x0][0x638] ;  /* 0x00018e00ff197b82 */ /* 0x000e220000000800 */
[----:B------:R-:W-:-:S07]  /*4a80*/  LOP3.LUT R19, RZ, R5, RZ, 0x33, !PT ;  /* 0x00000005ff137212 */ /* 0x000fce00078e33ff */
[----:B------:R-:W0:Y:S01]  /*4a90*/  LDC R28, c[0x0][0x610] ;  /* 0x00018400ff1c7b82 */ /* 0x000e220000000800 */
[----:B----4-:R-:W-:Y:S05]  /*4aa0*/  @!P0 BRA `(.L_x_102) ;  /* 0x0000000000288947 */ /* 0x010fea0003800000 */
[----:B---3--:R-:W3:Y:S02]  /*4ab0*/  LDC R0, c[0x0][0x64c] ;  /* 0x00019300ff007b82 */ /* 0x008ee40000000800 */
        /* <DEDUP_REMOVED lines=9> */
.L_x_102:
[----:B------:R-:W4:Y:S01]  /*4b50*/  LDC R4, c[0x0][0x65c] ;  /* 0x00019700ff047b82 */ /* 0x000f220000000800 */
[----:B--23--:R-:W-:Y:S01]  /*4b60*/  SHF.R.U64 R0, R2, R21, R3 ;  /* 0x0000001502007219 */ /* 0x00cfe20000001203 */
[----:B-1----:R-:W-:Y:S01]  /*4b70*/  VIADD R3, R14, 0xffffffff ;  /* 0xffffffff0e037836 */ /* 0x002fe20000000000 */
[----:B------:R-:W-:Y:S01]  /*4b80*/  LOP3.LUT R19, R8, R19, RZ, 0xc0, !PT ;  /* 0x0000001308137212 */ /* 0x000fe200078ec0ff */
[----:B------:R-:W-:Y:S02]  /*4b90*/  IMAD.MOV R12, RZ, RZ, -R12 ;  /* 0x000000ffff0c7224 */ /* 0x000fe400078e0a0c */
[----:B------:R-:W-:Y:S01]  /*4ba0*/  IMAD.MOV R2, RZ, RZ, -R0 ;  /* 0x000000ffff027224 */ /* 0x000fe200078e0a00 */
[----:B------:R-:W-:Y:S01]  /*4bb0*/  LOP3.LUT R3, R10, R3, RZ, 0xc0, !PT ;  /* 0x000000030a037212 */ /* 0x000fe200078ec0ff */
[----:B------:R-:W-:Y:S02]  /*4bc0*/  IMAD R19, R24, R0, R19 ;  /* 0x0000000018137224 */ /* 0x000fe400078e0213 */
[----:B0-----:R-:W-:-:S04]  /*4bd0*/  IMAD R0, R2, R25, R13 ;  /* 0x0000001902007224 */ /* 0x001fc800078e020d */
[----:B------:R-:W-:Y:S01]  /*4be0*/  IMAD R2, R0, R14, R3 ;  /* 0x0000000e00027224 */ /* 0x000fe200078e0203 */
[----:B----4-:R-:W-:Y:S01]  /*4bf0*/  ISETP.NE.AND P0, PT, R4, 0x1, PT ;  /* 0x000000010400780c */ /* 0x010fe20003f05270 */
[----:B------:R-:W-:-:S05]  /*4c00*/  IMAD.MOV.U32 R4, RZ, RZ, 0x1 ;  /* 0x00000001ff047424 */ /* 0x000fca00078e00ff */
[----:B------:R-:W-:-:S07]  /*4c10*/  PRMT R0, R4, 0x7610, R0 ;  /* 0x0000761004007816 */ /* 0x000fce0000000000 */
[----:B------:R-:W-:-:S04]  /*4c20*/  @P0 IMAD R22, R15, R12, R20 ;  /* 0x0000000c0f160224 */ /* 0x000fc800078e0214 */
[----:B------:R-:W-:-:S05]  /*4c30*/  IMAD R19, R19, R28, R22 ;  /* 0x0000001c13137224 */ /* 0x000fca00078e0216 */
[----:B------:R-:W-:Y:S02]  /*4c40*/  SEL R22, R2, R19, !P0 ;  /* 0x0000001302167207 */ /* 0x000fe40004000000 */
[----:B------:R-:W-:Y:S01]  /*4c50*/  SEL R19, R19, R2, !P0 ;  /* 0x0000000213137207 */ /* 0x000fe20004000000 */
[----:B------:R-:W-:-:S07]  /*4c60*/  IMAD.MOV.U32 R2, RZ, RZ, R11 ;  /* 0x000000ffff027224 */ /* 0x000fce00078e000b */
.L_x_100:
[----:B------:R-:W-:Y:S02]  /*4c70*/  LOP3.LUT P0, RZ, R0, 0xff, RZ, 0xc0, !PT ;  /* 0x000000ff00ff7812 */ /* 0x000fe4000780c0ff */
[----:B------:R-:W-:-:S11]  /*4c80*/  LOP3.LUT R73, R73, 0x1, RZ, 0x3c, !PT ;  /* 0x0000000149497812 */ /* 0x000fd600078e3cff */
[----:B------:R-:W-:Y:S05]  /*4c90*/  @P0 BRA `(.L_x_103) ;  /* 0xffffffcc004c0947 */ /* 0x000fea000383ffff */
[----:B------:R-:W-:Y:S05]  /*4ca0*/  EXIT ;  /* 0x000000000000794d */ /* 0x000fea0003800000 */
.L_x_18:
[----:B------:R-:W-:-:S08]  /*4cb0*/  ISETP.NE.AND P0, PT, R5, RZ, PT ;  /* 0x000000ff0500720c */ /* 0x000fd00003f05270 */
[----:B0-2---:R-:W0:-:S00]  /*4cc0*/  USETMAXREG.DEALLOC.CTAPOOL 0x28 ;  /* 0x00000028000079c8 */ /* 0x005e0000080e0500 */
[----:B------:R-:W-:Y:S05]  /*4cd0*/  @P0 EXIT ;  /* 0x000000000000094d */ /* 0x000fea0003800000 */
[----:B0-----:R-:W-:Y:S01]  /*4ce0*/  LOP3.LUT P0, RZ, R8, 0xff, RZ, 0xc0, !PT ;  /* 0x000000ff08ff7812 */ /* 0x001fe2000780c0ff */
[----:B------:R-:W-:Y:S02]  /*4cf0*/  IMAD.MOV.U32 R0, RZ, RZ, 0x1 ;  /* 0x00000001ff007424 */ /* 0x000fe400078e00ff */
[----:B------:R-:W-:-:S10]  /*4d00*/  IMAD.MOV.U32 R6, RZ, RZ, RZ ;  /* 0x000000ffff067224 */ /* 0x000fd400078e00ff */
[----:B------:R-:W-:Y:S05]  /*4d10*/  @!P0 BRA `(.L_x_104) ;  /* 0x0000000c00388947 */ /* 0x000fea0003800000 */
[----:B------:R-:W0:Y:S01]  /*4d20*/  S2UR UR8, SR_CgaCtaId ;  /* 0x00000000000879c3 */ /* 0x000e220000008800 */
[----:B------:R-:W-:Y:S01]  /*4d30*/  LOP3.LUT P0, RZ, R4, 0x1f, RZ, 0xc0, !PT ;  /* 0x0000001f04ff7812 */ /* 0x000fe2000780c0ff */
[----:B------:R-:W-:Y:S01]  /*4d40*/  ULDC UR5, c[0x0][0x658] ;  /* 0x0001960000057ab9 */ /* 0x000fe20000000800 */
[----:B------:R-:W-:Y:S01]  /*4d50*/  UMOV UR6, 0xffffffff ;  /* 0xffffffff00067882 */ /* 0x000fe20000000000 */
[----:B------:R-:W-:Y:S01]  /*4d60*/  BSSY B0, `(.L_x_104) ;  /* 0x00000c9000007945 */ /* 0x000fe20003800000 */
[----:B------:R-:W-:Y:S01]  /*4d70*/  USHF.L.U32 UR6, UR6, UR5, URZ ;  /* 0x0000000506067299 */ /* 0x000fe2000800063f */
[C---:B------:R-:W-:Y:S01]  /*4d80*/  ISETP.NE.AND P2, PT, R3.reuse, RZ, PT ;  /* 0x000000ff0300720c */ /* 0x040fe20003f45270 */
[----:B------:R-:W-:Y:S01]  /*4d90*/  IMAD.MOV.U32 R9, RZ, RZ, 0x1 ;  /* 0x00000001ff097424 */ /* 0x000fe200078e00ff */
[----:B------:R-:W-:Y:S01]  /*4da0*/  ISETP.NE.OR P0, PT, R3, RZ, !P0 ;  /* 0x000000ff0300720c */ /* 0x000fe20004705670 */
[----:B------:R-:W-:Y:S01]  /*4db0*/  IMAD.MOV.U32 R0, RZ, RZ, 0x1 ;  /* 0x00000001ff007424 */ /* 0x000fe200078e00ff */
[----:B------:R-:W-:Y:S01]  /*4dc0*/  LOP3.LUT R7, R16, 0x2, RZ, 0xfc, !PT ;  /* 0x0000000210077812 */ /* 0x000fe200078efcff */
[----:B------:R-:W-:Y:S01]  /*4dd0*/  IMAD.MOV.U32 R6, RZ, RZ, RZ ;  /* 0x000000ffff067224 */ /* 0x000fe200078e00ff */
[----:B------:R-:W-:Y:S01]  /*4de0*/  ULDC UR4, c[0x0][0x600] ;  /* 0x0001800000047ab9 */ /* 0x000fe20000000800 */
[----:B------:R-:W-:Y:S01]  /*4df0*/  UMOV UR7, 0x1 ;  /* 0x0000000100077882 */ /* 0x000fe20000000000 */
[----:B------:R-:W-:-:S02]  /*4e00*/  UIADD3 UR22, UR40, 0x1, URZ ;  /* 0x0000000128167890 */ /* 0x000fc4000fffe03f */
[----:B------:R-:W-:Y:S02]  /*4e10*/  UIADD3 UR15, UR4, -0x1, URZ ;  /* 0xffffffff040f7890 */ /* 0x000fe4000fffe03f */
[----:B------:R-:W-:Y:S02]  /*4e20*/  USHF.L.U32 UR17, UR7, UR5, URZ ;  /* 0x0000000507117299 */ /* 0x000fe4000800063f */
[----:B------:R-:W-:Y:S01]  /*4e30*/  ULOP3.LUT UR16, URZ, UR6, URZ, 0x33, !UPT ;  /* 0x000000063f107292 */ /* 0x000fe2000f8e333f */
[----:B------:R-:W-:Y:S01]  /*4e40*/  ULDC.64 UR20, c[0x0][0x198] ;  /* 0x0000660000147ab9 */ /* 0x000fe20000000a00 */
[----:B0-----:R-:W-:-:S10]  /*4e50*/  IMAD.U32 R8, RZ, RZ, UR8 ;  /* 0x00000008ff087e24 */ /* 0x001fd4000f8e00ff */
.L_x_116:
[----:B------:R-:W-:-:S03]  /*4e60*/  UMOV UR4, 0xffffffff ;  /* 0xffffffff00047882 */ /* 0x000fc60000000000 */
[----:B------:R-:W-:Y:S05]  /*4e70*/  BRA.DIV UR4, `(.L_x_105) ;  /* 0x0000001e04547947 */ /* 0x000fea000b800000 */
[----:B------:R-:W-:-:S13]  /*4e80*/  ELECT P6, URZ, PT ;  /* 0x00000000003f782f */ /* 0x000fda00038c0000 */
.L_x_153:
[----:B------:R-:W0:Y:S01]  /*4e90*/  LDC R3, c[0x0][0x28c] ;  /* 0x0000a300ff037b82 */ /* 0x000e220000000800 */
[----:B------:R-:W-:Y:S01]  /*4ea0*/  BSSY B1, `(.L_x_106) ;  /* 0x000003c000017945 */ /* 0x000fe20003800000 */
[----:B0-----:R-:W-:-:S13]  /*4eb0*/  ISETP.LT.OR P6, PT, R3, 0x1, !P6 ;  /* 0x000000010300780c */ /* 0x001fda00077c1670 */
[----:B------:R-:W-:Y:S05]  /*4ec0*/  @P6 BRA `(.L_x_107) ;  /* 0x0000000000e46947 */ /* 0x000fea0003800000 */
[----:B------:R-:W-:Y:S02]  /*4ed0*/  IMAD R8, R19, 0x4, R8 ;  /* 0x0000000413087824 */ /* 0x000fe400078e0208 */
[----:B------:R-:W-:Y:S02]  /*4ee0*/  IMAD.SHL.U32 R22, R22, 0x40, RZ ;  /* 0x0000004016167824 */ /* 0x000fe400078e00ff */
[----:B------:R-:W-:Y:S02]  /*4ef0*/  IMAD.MOV.U32 R14, RZ, RZ, RZ ;  /* 0x000000ffff0e7224 */ /* 0x000fe400078e00ff */
[----:B------:R-:W-:Y:S02]  /*4f00*/  IMAD.U32 R15, RZ, RZ, UR22 ;  /* 0x00000016ff0f7e24 */ /* 0x000fe4000f8e00ff */
[----:B------:R-:W-:Y:S02]  /*4f10*/  IMAD.MOV.U32 R3, RZ, RZ, R0 ;  /* 0x000000ffff037224 */ /* 0x000fe400078e0000 */
[----:B------:R-:W-:-:S02]  /*4f20*/  IMAD.MOV.U32 R5, RZ, RZ, R6 ;  /* 0x000000ffff057224 */ /* 0x000fc400078e0006 */
[----:B------:R-:W-:-:S07]  /*4f30*/  IMAD.SHL.U32 R11, R8, 0x10, RZ ;  /* 0x00000010080b7824 */ /* 0x000fce00078e00ff */
.L_x_111:
[----:B------:R-:W0:Y:S01]  /*4f40*/  S2UR UR4, SR_CgaCtaId ;  /* 0x00000000000479c3 */ /* 0x000e220000008800 */
[----:B------:R-:W-:Y:S02]  /*4f50*/  MOV R13, 0x400 ;  /* 0x00000400000d7802 */ /* 0x000fe40000000f00 */
[----:B------:R-:W-:-:S05]  /*4f60*/  SHF.L.U32 R4, R3, 0x1f, RZ ;  /* 0x0000001f03047819 */ /* 0x000fca00000006ff */
[----:B------:R-:W1:Y:S01]  /*4f70*/  @!P2 LDC R10, c[0x0][0x500] ;  /* 0x00014000ff0aab82 */ /* 0x000e620000000800 */
[----:B0-----:R-:W-:-:S05]  /*4f80*/  IMAD.U32 R8, RZ, RZ, UR4 ;  /* 0x00000004ff087e24 */ /* 0x001fca000f8e00ff */
[----:B------:R-:W-:-:S05]  /*4f90*/  LEA R12, R8, R13, 0x18 ;  /* 0x0000000d080c7211 */ /* 0x000fca00078ec0ff */
[----:B------:R-:W-:-:S04]  /*4fa0*/  IMAD R13, R5, 0x8, R12 ;  /* 0x00000008050d7824 */ /* 0x000fc800078e020c */
[----:B------:R-:W0:Y:S02]  /*4fb0*/  SYNCS.PHASECHK.TRANS64.TRYWAIT P1, [R13+URZ+0xe0], R4 ;  /* 0x0000e0040d0075a7 */ /* 0x000e24000802017f */
[----:B01----:R-:W-:Y:S05]  /*4fc0*/  @!P1 BRA `(.L_x_108) ;  /* 0x0000001c00209947 */ /* 0x003fea0003800000 */
.L_x_154:
[----:B0-----:R-:W-:Y:S01]  /*4fd0*/  PRMT R4, R7, 0x9910, RZ ;  /* 0x0000991007047816 */ /* 0x001fe200000000ff */
[----:B------:R0:W-:Y:S03]  /*4fe0*/  @!P2 SYNCS.ARRIVE.TRANS64 RZ, [R13+URZ], R10 ;  /* 0x0000000a0dffa9a7 */ /* 0x0001e6000800003f */
[----:B------:R-:W-:-:S13]  /*4ff0*/  ISETP.NE.AND P1, PT, R4, 0x2, PT ;  /* 0x000000020400780c */ /* 0x000fda0003f25270 */
[----:B0-----:R-:W-:Y:S05]  /*5000*/  @P1 BRA `(.L_x_109) ;  /* 0x0000000000041947 */ /* 0x001fea0003800000 */
[----:B------:R-:W-:Y:S01]  /*5010*/  BPT.TRAP 0x1 ;  /* 0x000000040000795c */ /* 0x000fe20000300000 */
.L_x_109:
[----:B------:R-:W-:Y:S05]  /*5020*/  @P0 BRA `(.L_x_110) ;  /* 0x0000000000040947 */ /* 0x000fea0003800000 */
[----:B------:R-:W-:Y:S01]  /*5030*/  BPT.TRAP 0x1 ;  /* 0x000000040000795c */ /* 0x000fe20000300000 */
.L_x_110:
[----:B------:R-:W-:Y:S01]  /*5040*/  IMAD R4, R5, 0x4, R8 ;  /* 0x0000000405047824 */ /* 0x000fe200078e0208 */
[----:B------:R-:W-:Y:S01]  /*5050*/  R2UR UR9, R13 ;  /* 0x000000000d0972ca */ /* 0x000fe200000e0000 */
[----:B------:R-:W-:Y:S01]  /*5060*/  VIADD R15, R15, 0xffffffff ;  /* 0xffffffff0f0f7836 */ /* 0x000fe20000000000 */
[----:B------:R-:W-:Y:S01]  /*5070*/  UIADD3 UR4, UP0, UR20, 0xf0, URZ ;  /* 0x000000f014047890 */ /* 0x000fe2000ff1e03f */
[----:B------:R-:W-:Y:S01]  /*5080*/  IMAD.SHL.U32 R4, R4, 0x200, RZ ;  /* 0x0000020004047824 */ /* 0x000fe200078e00ff */
[----:B------:R-:W-:Y:S01]  /*5090*/  R2UR UR11, R11 ;  /* 0x000000000b0b72ca */ /* 0x000fe200000e0000 */
[----:B------:R-:W-:Y:S01]  /*50a0*/  UIADD3 UR24, UP1, UR20, 0x1f0, URZ ;  /* 0x000001f014187890 */ /* 0x000fe2000ff3e03f */
[----:B------:R-:W-:Y:S01]  /*50b0*/  R2UR UR10, R14 ;  /* 0x000000000e0a72ca */ /* 0x000fe200000e0000 */
[--C-:B------:R-:W-:Y:S01]  /*50c0*/  IMAD R4, R4, 0x2, R12.reuse ;  /* 0x0000000204047824 */ /* 0x100fe200078e020c */
[----:B------:R-:W-:Y:S01]  /*50d0*/  R2UR UR12, R2 ;  /* 0x00000000020c72ca */ /* 0x000fe200000e0000 */
[C---:B------:R-:W-:Y:S01]  /*50e0*/  IMAD R12, R5.reuse, 0x1000, R12 ;  /* 0x00001000050c7824 */ /* 0x040fe200078e020c */
[----:B------:R-:W-:Y:S01]  /*50f0*/  R2UR UR18, R22 ;  /* 0x00000000161272ca */ /* 0x000fe200000e0000 */
[----:B------:R-:W-:Y:S01]  /*5100*/  VIADD R5, R5, 0x1 ;  /* 0x0000000105057836 */ /* 0x000fe20000000000 */
[----:B------:R-:W-:Y:S01]  /*5110*/  R2UR UR5, R4 ;  /* 0x00000000040572ca */ /* 0x000fe200000e0000 */
[----:B------:R-:W-:Y:S01]  /*5120*/  UIADD3.X UR25, URZ, UR21, URZ, UP1, !UPT ;  /* 0x000000153f197290 */ /* 0x000fe20008ffe43f */
[----:B------:R-:W-:Y:S01]  /*5130*/  R2UR UR8, R12 ;  /* 0x000000000c0872ca */ /* 0x000fe200000e0000 */
[----:B------:R-:W-:Y:S01]  /*5140*/  UMOV UR19, 0xf0000 ;  /* 0x000f000000137882 */ /* 0x000fe20000000000 */
[----:B------:R-:W-:Y:S01]  /*5150*/  ISETP.GT.AND P3, PT, R15, 0x1, PT ;  /* 0x000000010f00780c */ /* 0x000fe20003f64270 */
[----:B------:R-:W-:Y:S01]  /*5160*/  UMOV UR6, 0x0 ;  /* 0x0000000000067882 */ /* 0x000fe20000000000 */
[----:B------:R-:W-:Y:S01]  /*5170*/  UMOV UR7, 0x10000000 ;  /* 0x1000000000077882 */ /* 0x000fe20000000000 */
[----:B------:R-:W-:Y:S01]  /*5180*/  ISETP.NE.AND P1, PT, R5, 0x1c, PT ;  /* 0x0000001c0500780c */ /* 0x000fe20003f25270 */
[----:B------:R-:W-:-:S03]  /*5190*/  VIADD R14, R14, 0x20 ;  /* 0x000000200e0e7836 */ /* 0x000fc60000000000 */
[----:B------:R-:W-:Y:S02]  /*51a0*/  SEL R4, RZ, 0x1, P1 ;  /* 0x00000001ff047807 */ /* 0x000fe40000800000 */
[----:B------:R-:W-:Y:S01]  /*51b0*/  UIADD3 UR13, UR5, 0x300, URZ ;  /* 0x00000300050d7890 */ /* 0x000fe2000fffe03f */
[----:B------:R-:W-:Y:S01]  /*51c0*/  SEL R5, R5, RZ, P1 ;  /* 0x000000ff05057207 */ /* 0x000fe20000800000 */
[----:B------:R-:W-:Y:S01]  /*51d0*/  UIADD3.X UR5, URZ, UR21, URZ, UP0, !UPT ;  /* 0x000000153f057290 */ /* 0x000fe200087fe43f */
[----:B------:R-:W-:Y:S01]  /*51e0*/  LOP3.LUT R3, R3, R4, RZ, 0x3c, !PT ;  /* 0x0000000403037212 */ /* 0x000fe200078e3cff */
[----:B------:R-:W-:-:S03]  /*51f0*/  UIADD3 UR14, UR8, 0x1c300, URZ ;  /* 0x0001c300080e7890 */ /* 0x000fc6000fffe03f */
[----:B------:R-:W-:-:S04]  /*5200*/  UMOV UR8, UR13 ;  /* 0x0000000d00087c82 */ /* 0x000fc80008000000 */
[----:B------:R0:W-:Y:S02]  /*5210*/  UTMALDG.3D.MULTICAST [UR8], [UR4], UR19, desc[UR6] ;  /* 0x00000608040073b4 */ /* 0x0001e40008011813 */
[----:B0-----:R-:W-:Y:S01]  /*5220*/  UMOV UR8, UR14 ;  /* 0x0000000e00087c82 */ /* 0x001fe20008000000 */
[----:B------:R-:W-:Y:S02]  /*5230*/  UMOV UR11, UR18 ;  /* 0x00000012000b7c82 */ /* 0x000fe40008000000 */
[----:B------:R0:W-:Y:S02]  /*5240*/  UTMALDG.3D [UR8], [UR24], desc[UR6] ;  /* 0x00000608180075b4 */ /* 0x0001e40008011000 */
[----:B0-----:R-:W-:Y:S05]  /*5250*/  @P3 BRA `(.L_x_111) ;  /* 0xfffffffc00383947 */ /* 0x001fea000383ffff */
.L_x_107:
[----:B------:R-:W-:Y:S05]  /*5260*/  BSYNC B1 ;  /* 0x0000000000017941 */ /* 0x000fea0003800000 */
.L_x_106:
[----:B------:R-:W2:Y:S01]  /*5270*/  LDL.64 R12, [R1] ;  /* 0x00000000010c7983 */ /* 0x000ea20000100a00 */
[----:B------:R-:W-:Y:S01]  /*5280*/  LOP3.LUT P4, RZ, R9, 0xff, RZ, 0xc0, !PT ;  /* 0x000000ff09ff7812 */ /* 0x000fe2000788c0ff */
[----:B------:R-:W-:Y:S01]  /*5290*/  VIADD R9, R6, UR40 ;  /* 0x0000002806097c36 */ /* 0x000fe20008000000 */
[----:B------:R-:W-:Y:S01]  /*52a0*/  ULDC.64 UR4, c[0x0][0x650] ;  /* 0x0001940000047ab9 */ /* 0x000fe20000000a00 */
[----:B------:R-:W-:Y:S01]  /*52b0*/  IMAD.U32 R2, RZ, RZ, UR40 ;  /* 0x00000028ff027e24 */ /* 0x000fe2000f8e00ff */
[----:B------:R-:W-:Y:S01]  /*52c0*/  UISETP.GE.U32.AND UP0, UPT, UR40, 0x1c, UPT ;  /* 0x0000001c2800788c */ /* 0x000fe2000bf06070 */
[----:B------:R-:W-:Y:S01]  /*52d0*/  BSSY B1, `(.L_x_112) ;  /* 0x000006f000017945 */ /* 0x000fe20003800000 */
[----:B------:R-:W-:Y:S01]  /*52e0*/  ISETP.GT.U32.AND P1, PT, R9, 0x1b, PT ;  /* 0x0000001b0900780c */ /* 0x000fe20003f24070 */
[----:B------:R-:W-:Y:S02]  /*52f0*/  IMAD.MOV.U32 R19, RZ, RZ, -0x1 ;  /* 0xffffffffff137424 */ /* 0x000fe400078e00ff */
[----:B------:R-:W-:Y:S01]  /*5300*/  IMAD.MOV.U32 R22, RZ, RZ, -0x1 ;  /* 0xffffffffff167424 */ /* 0x000fe200078e00ff */
[----:B------:R-:W-:-:S02]  /*5310*/  ISETP.LT.U32.AND P1, PT, R2, 0x1c, P1 ;  /* 0x0000001c0200780c */ /* 0x000fc40000f21070 */
[----:B------:R-:W-:Y:S01]  /*5320*/  PLOP3.LUT P3, PT, PT, PT, UP0, 0x80, 0x0 ;  /* 0x000000000000781c */ /* 0x000fe20003f6f008 */
[----:B------:R-:W0:Y:S01]  /*5330*/  @P4 S2R R8, SR_CgaCtaId ;  /* 0x0000000000084919 */ /* 0x000e220000008800 */
[----:B------:R-:W-:Y:S02]  /*5340*/  @P4 MOV R3, 0x400 ;  /* 0x0000040000034802 */ /* 0x000fe40000000f00 */
[----:B------:R-:W-:Y:S02]  /*5350*/  SEL R5, RZ, 0x1, !P1 ;  /* 0x00000001ff057807 */ /* 0x000fe40004800000 */
[----:B------:R-:W-:Y:S02]  /*5360*/  SHF.R.U32.HI R2, RZ, 0x2, R9 ;  /* 0x00000002ff027819 */ /* 0x000fe40000011609 */
[----:B------:R-:W-:Y:S02]  /*5370*/  LOP3.LUT R0, R0, R5, RZ, 0x3c, !PT ;  /* 0x0000000500007212 */ /* 0x000fe400078e3cff */
[----:B0-----:R-:W-:-:S04]  /*5380*/  @P4 LEA R3, R8, R3, 0x18 ;  /* 0x0000000308034211 */ /* 0x001fc800078ec0ff */
[----:B------:R0:W-:Y:S02]  /*5390*/  @P4 SYNCS.ARRIVE.TRANS64.A1T0 RZ, [R3+URZ+0x1f8], RZ ;  /* 0x0001f8ff03ff49a7 */ /* 0x0001e4000810003f */
[----:B0-----:R-:W-:-:S04]  /*53a0*/  IMAD.WIDE.U32 R2, R2, 0x24924925, RZ ;  /* 0x2492492502027825 */ /* 0x001fc800078e00ff */
[----:B------:R-:W-:Y:S01]  /*53b0*/  IMAD R6, R3, -0x1c, R9 ;  /* 0xffffffe403067824 */ /* 0x000fe200078e0209 */
[--C-:B------:R-:W-:Y:S01]  /*53c0*/  @P3 LOP3.LUT R0, R0, 0x1, R3.reuse, 0x78, !PT ;  /* 0x0000000100003812 */ /* 0x100fe200078e7803 */
[----:B------:R-:W-:Y:S01]  /*53d0*/  IMAD.MOV.U32 R2, RZ, RZ, -0x1 ;  /* 0xffffffffff027424 */ /* 0x000fe200078e00ff */
[----:B------:R-:W-:Y:S02]  /*53e0*/  PRMT R3, RZ, 0x7610, R3 ;  /* 0x00007610ff037816 */ /* 0x000fe40000000003 */
[----:B------:R-:W-:Y:S02]  /*53f0*/  PRMT R9, RZ, 0x7610, R9 ;  /* 0x00007610ff097816 */ /* 0x000fe40000000009 */
[----:B--2---:R-:W-:-:S04]  /*5400*/  IADD3 R18, P4, R18, R12, RZ ;  /* 0x0000000c12127210 */ /* 0x004fc80007f9e0ff */
[----:B------:R-:W-:Y:S01]  /*5410*/  ISETP.GE.U32.AND P1, PT, R18, UR4, PT ;  /* 0x0000000412007c0c */ /* 0x000fe2000bf26070 */
[----:B------:R-:W-:-:S05]  /*5420*/  IMAD.X R17, R17, 0x1, R23, P4 ;  /* 0x0000000111117824 */ /* 0x000fca00020e0617 */
[----:B------:R-:W-:-:S13]  /*5430*/  ISETP.GE.U32.AND.EX P1, PT, R17, UR5, PT, P1 ;  /* 0x0000000511007c0c */ /* 0x000fda000bf26110 */
[----:B------:R-:W-:Y:S05]  /*5440*/  @P1 BRA `(.L_x_113) ;  /* 0x00000004005c1947 */ /* 0x000fea0003800000 */
[----:B------:R-:W0:Y:S01]  /*5450*/  S2R R12, SR_CTAID.X ;  /* 0x00000000000c7919 */ /* 0x000e220000002500 */
[----:B------:R-:W-:Y:S01]  /*5460*/  ULDC.64 UR4, c[0x0][0x628] ;  /* 0x00018a0000047ab9 */ /* 0x000fe20000000a00 */
[----:B------:R-:W1:Y:S01]  /*5470*/  LDC R13, c[0x0][0x144] ;  /* 0x00005100ff0d7b82 */ /* 0x000e620000000800 */
[----:B------:R-:W-:Y:S01]  /*5480*/  ISETP.NE.U32.AND P1, PT, RZ, UR4, PT ;  /* 0x00000004ff007c0c */ /* 0x000fe2000bf25070 */
[----:B------:R-:W2:Y:S01]  /*5490*/  S2R R10, SR_CTAID.Y ;  /* 0x00000000000a7919 */ /* 0x000ea20000002600 */
[----:B------:R-:W-:Y:S01]  /*54a0*/  ULDC UR7, c[0x0][0x630] ;  /* 0x00018c0000077ab9 */ /* 0x000fe20000000800 */
[----:B------:R-:W-:Y:S01]  /*54b0*/  ULDC UR8, c[0x0][0x150] ;  /* 0x0000540000087ab9 */ /* 0x000fe20000000800 */
[----:B------:R-:W-:Y:S01]  /*54c0*/  ISETP.NE.AND.EX P1, PT, RZ, UR5, PT, P1 ;  /* 0x00000005ff007c0c */ /* 0x000fe2000bf25310 */
[----:B------:R-:W-:Y:S02]  /*54d0*/  IMAD.MOV.U32 R2, RZ, RZ, R18 ;  /* 0x000000ffff027224 */ /* 0x000fe400078e0012 */
[----:B------:R-:W-:Y:S01]  /*54e0*/  IMAD.MOV.U32 R3, RZ, RZ, R17 ;  /* 0x000000ffff037224 */ /* 0x000fe200078e0011 */
[----:B0-----:R-:W-:-:S09]  /*54f0*/  I2FP.F32.U32 R14, R12 ;  /* 0x0000000c000e7245 */ /* 0x001fd20000201000 */
[----:B------:R-:W-:Y:S05]  /*5500*/  @!P1 BRA `(.L_x_114) ;  /* 0x0000000000289947 */ /* 0x000fea0003800000 */
[----:B------:R-:W-:Y:S02]  /*5510*/  ULDC UR6, c[0x0][0x634] ;  /* 0x00018d0000067ab9 */ /* 0x000fe40000000800 */
[----:B------:R-:W-:-:S05]  /*5520*/  IADD3 R3, P1, R18, UR6, RZ ;  /* 0x0000000612037c10 */ /* 0x000fca000ff3e0ff */
[----:B------:R-:W-:-:S04]  /*5530*/  IMAD.X R11, RZ, RZ, R17, P1 ;  /* 0x000000ffff0b7224 */ /* 0x000fc800008e0611 */
[----:B------:R-:W-:-:S04]  /*5540*/  IMAD.WIDE.U32 R4, R11, UR4, RZ ;  /* 0x000000040b047c25 */ /* 0x000fc8000f8e00ff */
[----:B------:R-:W-:-:S04]  /*5550*/  IMAD.WIDE.U32 R4, P1, R3, UR5, R4 ;  /* 0x0000000503047c25 */ /* 0x000fc8000f820004 */
[----:B------:R-:W-:-:S04]  /*5560*/  IMAD.WIDE.U32 R2, R3, UR4, RZ ;  /* 0x0000000403027c25 */ /* 0x000fc8000f8e00ff */
[----:B------:R-:W-:Y:S01]  /*5570*/  IMAD.MOV.U32 R2, RZ, RZ, R5 ;  /* 0x000000ffff027224 */ /* 0x000fe200078e0005 */
[----:B------:R-:W-:Y:S01]  /*5580*/  IADD3 RZ, P3, R3, R4, RZ ;  /* 0x0000000403ff7210 */ /* 0x000fe20007f7e0ff */
[----:B------:R-:W-:-:S04]  /*5590*/  IMAD.X R3, RZ, RZ, RZ, P1 ;  /* 0x000000ffff037224 */ /* 0x000fc800008e06ff */
[----:B------:R-:W-:-:S08]  /*55a0*/  IMAD.WIDE.U32.X R2, R11, UR5, R2, P3 ;  /* 0x000000050b027c25 */ /* 0x000fd000098e0402 */
.L_x_114:
[----:B------:R-:W-:Y:S01]  /*55b0*/  FMUL R14, R14, UR8 ;  /* 0x000000080e0e7c20 */ /* 0x000fe20008400000 */
[--C-:B------:R-:W-:Y:S01]  /*55c0*/  SHF.R.U64 R11, R2, UR7, R3.reuse ;  /* 0x00000007020b7c19 */ /* 0x100fe20008001203 */
[----:B------:R-:W-:Y:S01]  /*55d0*/  ULDC.64 UR4, c[0x0][0x620] ;  /* 0x0001880000047ab9 */ /* 0x000fe20000000a00 */
[----:B------:R-:W-:Y:S01]  /*55e0*/  SHF.R.U32.HI R2, RZ, UR7, R3 ;  /* 0x00000007ff027c19 */ /* 0x000fe20008011603 */
[----:B------:R-:W-:Y:S01]  /*55f0*/  IMAD.MOV.U32 R3, RZ, RZ, R17 ;  /* 0x000000ffff037224 */ /* 0x000fe200078e0011 */
[----:B------:R-:W-:Y:S01]  /*5600*/  IADD3 R15, P1, RZ, -R11, RZ ;  /* 0x8000000bff0f7210 */ /* 0x000fe20007f3e0ff */
[----:B------:R-:W0:Y:S01]  /*5610*/  F2I.U32.TRUNC.NTZ R14, R14 ;  /* 0x0000000e000e7305 */ /* 0x000e22000020f000 */
[----:B------:R-:W-:-:S03]  /*5620*/  ULDC.64 UR6, c[0x0][0x640] ;  /* 0x0001900000067ab9 */ /* 0x000fc60000000a00 */
[----:B------:R-:W-:Y:S01]  /*5630*/  IMAD.X R2, RZ, RZ, ~R2, P1 ;  /* 0x000000ffff027224 */ /* 0x000fe200008e0e02 */
[----:B------:R-:W-:-:S03]  /*5640*/  ISETP.NE.U32.AND P1, PT, RZ, UR6, PT ;  /* 0x00000006ff007c0c */ /* 0x000fc6000bf25070 */
[----:B------:R-:W-:Y:S01]  /*5650*/  IMAD R2, R2, UR4, RZ ;  /* 0x0000000402027c24 */ /* 0x000fe2000f8e02ff */
[----:B------:R-:W-:-:S03]  /*5660*/  ISETP.NE.AND.EX P1, PT, RZ, UR7, PT, P1 ;  /* 0x00000007ff007c0c */ /* 0x000fc6000bf25310 */
[C---:B------:R-:W-:Y:S01]  /*5670*/  IMAD R5, R15.reuse, UR5, R2 ;  /* 0x000000050f057c24 */ /* 0x040fe2000f8e0202 */
[----:B------:R-:W-:Y:S01]  /*5680*/  ULDC UR5, c[0x0][0x154] ;  /* 0x0000550000057ab9 */ /* 0x000fe20000000800 */
[----:B------:R-:W-:Y:S02]  /*5690*/  IMAD.MOV.U32 R2, RZ, RZ, R18 ;  /* 0x000000ffff027224 */ /* 0x000fe400078e0012 */
[----:B0-----:R-:W-:Y:S02]  /*56a0*/  IMAD.MOV R4, RZ, RZ, -R14 ;  /* 0x000000ffff047224 */ /* 0x001fe400078e0a0e */
[----:B------:R-:W-:Y:S01]  /*56b0*/  IMAD.WIDE.U32 R2, R15, UR4, R2 ;  /* 0x000000040f027c25 */ /* 0x000fe2000f8e0002 */
[----:B------:R-:W-:-:S03]  /*56c0*/  ULDC UR4, c[0x0][0x618] ;  /* 0x0001860000047ab9 */ /* 0x000fc60000000800 */
[----:B-1----:R-:W-:Y:S01]  /*56d0*/  IMAD R12, R13, R4, R12 ;  /* 0x000000040d0c7224 */ /* 0x002fe200078e020c */
[----:B--2---:R-:W-:Y:S01]  /*56e0*/  I2FP.F32.U32 R4, R10 ;  /* 0x0000000a00047245 */ /* 0x004fe20000201000 */
[----:B------:R-:W0:Y:S01]  /*56f0*/  LDC R13, c[0x0][0x148] ;  /* 0x00005200ff0d7b82 */ /* 0x000e220000000800 */
[----:B------:R-:W-:-:S03]  /*5700*/  IMAD.IADD R3, R3, 0x1, R5 ;  /* 0x0000000103037824 */ /* 0x000fc600078e0205 */
[----:B------:R-:W-:Y:S02]  /*5710*/  FMUL R4, R4, UR5 ;  /* 0x0000000504047c20 */ /* 0x000fe40008400000 */
[--C-:B------:R-:W-:Y:S02]  /*5720*/  SHF.R.U64 R14, R2, UR4, R3.reuse ;  /* 0x00000004020e7c19 */ /* 0x100fe40008001203 */
[----:B------:R-:W-:Y:S01]  /*5730*/  SHF.R.U32.HI R3, RZ, UR4, R3 ;  /* 0x00000004ff037c19 */ /* 0x000fe20008011603 */
[----:B------:R1:W2:Y:S01]  /*5740*/  F2I.U32.TRUNC.NTZ R20, R4 ;  /* 0x0000000400147305 */ /* 0x0002a2000020f000 */
[----:B------:R-:W-:Y:S02]  /*5750*/  ULDC UR4, c[0x0][0x608] ;  /* 0x0001820000047ab9 */ /* 0x000fe40000000800 */
[--C-:B------:R-:W-:Y:S02]  /*5760*/  SHF.R.U64 R19, R14, UR4, R3.reuse ;  /* 0x000000040e137c19 */ /* 0x100fe40008001203 */
[----:B------:R-:W-:Y:S01]  /*5770*/  SHF.R.U32.HI R2, RZ, UR4, R3 ;  /* 0x00000004ff027c19 */ /* 0x000fe20008011603 */
[----:B------:R-:W-:-:S03]  /*5780*/  ULDC UR4, c[0x0][0x658] ;  /* 0x0001960000047ab9 */ /* 0x000fc60000000800 */
[--C-:B------:R-:W-:Y:S02]  /*5790*/  SHF.R.U64 R15, R19, UR4, R2.reuse ;  /* 0x00000004130f7c19 */ /* 0x100fe40008001202 */
[----:B------:R-:W-:-:S03]  /*57a0*/  SHF.R.U32.HI R21, RZ, UR4, R2 ;  /* 0x00000004ff157c19 */ /* 0x000fc60008011602 */
[----:B------:R-:W-:Y:S02]  /*57b0*/  IMAD.MOV.U32 R2, RZ, RZ, R15 ;  /* 0x000000ffff027224 */ /* 0x000fe400078e000f */
[----:B------:R-:W-:Y:S01]  /*57c0*/  IMAD.MOV.U32 R3, RZ, RZ, R21 ;  /* 0x000000ffff037224 */ /* 0x000fe200078e0015 */
[----:B-12---:R-:W-:Y:S06]  /*57d0*/  @!P1 BRA `(.L_x_115) ;  /* 0x0000000000289947 */ /* 0x006fec0003800000 */
        /* <DEDUP_REMOVED lines=10> */
.L_x_115:
[----:B------:R-:W1:Y:S01]  /*5880*/  LDC R4, c[0x0][0x65c] ;  /* 0x00019700ff047b82 */ /* 0x000e620000000800 */
[----:B------:R-:W-:Y:S01]  /*5890*/  ULDC UR4, c[0x0][0x648] ;  /* 0x0001920000047ab9 */ /* 0x000fe20000000800 */
[----:B------:R-:W-:Y:S01]  /*58a0*/  LOP3.LUT R19, R19, UR16, RZ, 0xc0, !PT ;  /* 0x0000001013137c12 */ /* 0x000fe2000f8ec0ff */
[----:B------:R-:W-:Y:S01]  /*58b0*/  IMAD.MOV R20, RZ, RZ, -R20 ;  /* 0x000000ffff147224 */ /* 0x000fe200078e0a14 */
[----:B------:R-:W-:Y:S01]  /*58c0*/  SHF.R.U64 R2, R2, UR4, R3 ;  /* 0x0000000402027c19 */ /* 0x000fe20008001203 */
[----:B------:R-:W-:Y:S01]  /*58d0*/  ULDC UR4, c[0x0][0x638] ;  /* 0x00018e0000047ab9 */ /* 0x000fe20000000800 */
[----:B------:R-:W-:Y:S01]  /*58e0*/  LOP3.LUT R14, R14, UR15, RZ, 0xc0, !PT ;  /* 0x0000000f0e0e7c12 */ /* 0x000fe2000f8ec0ff */
[----:B------:R-:W-:Y:S01]  /*58f0*/  ULDC UR5, c[0x0][0x610] ;  /* 0x0001840000057ab9 */ /* 0x000fe20000000800 */
[----:B------:R-:W-:Y:S02]  /*5900*/  IMAD.MOV.U32 R3, RZ, RZ, 0x1 ;  /* 0x00000001ff037424 */ /* 0x000fe400078e00ff */
[----:B------:R-:W-:Y:S01]  /*5910*/  IMAD R19, R2, UR17, R19 ;  /* 0x0000001102137c24 */ /* 0x000fe2000f8e0213 */
[----:B-1----:R-:W-:Y:S01]  /*5920*/  ISETP.NE.AND P1, PT, R4, 0x1, PT ;  /* 0x000000010400780c */ /* 0x002fe20003f25270 */
[----:B------:R-:W-:-:S02]  /*5930*/  IMAD.MOV R4, RZ, RZ, -R2 ;  /* 0x000000ffff047224 */ /* 0x000fc400078e0a02 */
[----:B------:R-:W-:Y:S02]  /*5940*/  IMAD.MOV.U32 R2, RZ, RZ, R11 ;  /* 0x000000ffff027224 */ /* 0x000fe400078e000b */
[----:B------:R-:W-:Y:S01]  /*5950*/  IMAD R15, R4, UR4, R15 ;  /* 0x00000004040f7c24 */ /* 0x000fe2000f8e020f */
[----:B------:R-:W-:-:S03]  /*5960*/  ULDC UR4, c[0x0][0x600] ;  /* 0x0001800000047ab9 */ /* 0x000fc60000000800 */
[----:B------:R-:W-:-:S04]  /*5970*/  IMAD R15, R15, UR4, R14 ;  /* 0x000000040f0f7c24 */ /* 0x000fc8000f8e020e */
[----:B0-----:R-:W-:-:S04]  /*5980*/  @P1 IMAD R12, R13, R20, R10 ;  /* 0x000000140d0c1224 */ /* 0x001fc800078e020a */
[----:B------:R-:W-:-:S05]  /*5990*/  IMAD R12, R19, UR5, R12 ;  /* 0x00000005130c7c24 */ /* 0x000fca000f8e020c */
[----:B------:R-:W-:Y:S02]  /*59a0*/  SEL R22, R15, R12, !P1 ;  /* 0x0000000c0f167207 */ /* 0x000fe40004800000 */
[----:B------:R-:W-:-:S07]  /*59b0*/  SEL R19, R12, R15, !P1 ;  /* 0x0000000f0c137207 */ /* 0x000fce0004800000 */
.L_x_113:
[----:B------:R-:W-:Y:S05]  /*59c0*/  BSYNC B1 ;  /* 0x0000000000017941 */ /* 0x000fea0003800000 */
.L_x_112:
[----:B------:R-:W-:-:S13]  /*59d0*/  LOP3.LUT P1, RZ, R3, 0xff, RZ, 0xc0, !PT ;  /* 0x000000ff03ff7812 */ /* 0x000fda000782c0ff */
[----:B------:R-:W-:Y:S05]  /*59e0*/  @P1 BRA `(.L_x_116) ;  /* 0xfffffff4001c1947 */ /* 0x000fea000383ffff */
[----:B------:R-:W-:Y:S05]  /*59f0*/  BSYNC B0 ;  /* 0x0000000000007941 */ /* 0x000fea0003800000 */
.L_x_104:
[----:B------:R-:W-:-:S03]  /*5a00*/  UMOV UR4, 0xffffffff ;  /* 0xffffffff00047882 */ /* 0x000fc60000000000 */
[----:B------:R-:W-:Y:S05]  /*5a10*/  BRA.DIV UR4, `(.L_x_117) ;  /* 0x0000001204a07947 */ /* 0x000fea000b800000 */
[----:B------:R-:W-:-:S13]  /*5a20*/  ELECT P6, URZ, PT ;  /* 0x00000000003f782f */ /* 0x000fda00038c0000 */
.L_x_157:
[----:B------:R-:W-:Y:S04]  /*5a30*/  BSSY B0, `(.L_x_118) ;  /* 0x0000103000007945 */ /* 0x000fe80003800000 */
[----:B------:R-:W-:Y:S05]  /*5a40*/  @!P6 BRA `(.L_x_119) ;  /* 0x000000100004e947 */ /* 0x000fea0003800000 */
[----:B------:R-:W-:-:S04]  /*5a50*/  LOP3.LUT R16, R16, 0x2, RZ, 0xfc, !PT ;  /* 0x0000000210107812 */ /* 0x000fc800078efcff */
[----:B------:R-:W-:-:S13]  /*5a60*/  ISETP.NE.AND P0, PT, R16, 0x3, PT ;  /* 0x000000031000780c */ /* 0x000fda0003f05270 */
[----:B------:R-:W-:Y:S05]  /*5a70*/  @!P0 BRA `(.L_x_120) ;  /* 0x0000000000048947 */ /* 0x000fea0003800000 */
[----:B------:R-:W-:Y:S01]  /*5a80*/  BPT.TRAP 0x1 ;  /* 0x000000040000795c */ /* 0x000fe20000300000 */
.L_x_120:
[----:B------:R-:W0:Y:S01]  /*5a90*/  S2R R3, SR_CgaCtaId ;  /* 0x0000000000037919 */ /* 0x000e220000008800 */
[----:B------:R-:W-:-:S04]  /*5aa0*/  MOV R2, 0x400 ;  /* 0x0000040000027802 */ /* 0x000fc80000000f00 */
[----:B0-----:R-:W-:Y:S02]  /*5ab0*/  LEA R3, R3, R2, 0x18 ;  /* 0x0000000203037211 */ /* 0x001fe400078ec0ff */
[----:B------:R-:W-:-:S03]  /*5ac0*/  SHF.L.U32 R2, R0, 0x1f, RZ ;  /* 0x0000001f00027819 */ /* 0x000fc600000006ff */
[----:B------:R-:W-:-:S04]  /*5ad0*/  VIADD R3, R3, 0xe0 ;  /* 0x000000e003037836 */ /* 0x000fc80000000000 */
[C---:B------:R-:W-:Y:S02]  /*5ae0*/  IMAD R7, R6.reuse, 0x8, R3 ;  /* 0x0000000806077824 */ /* 0x040fe400078e0203 */
[----:B------:R-:W-:Y:S02]  /*5af0*/  VIADD R6, R6, 0x1 ;  /* 0x0000000106067836 */ /* 0x000fe40000000000 */
[----:B------:R-:W0:Y:S03]  /*5b00*/  SYNCS.PHASECHK.TRANS64.TRYWAIT P0, [R7+URZ], R2 ;  /* 0x00000002070075a7 */ /* 0x000e26000800017f */
[----:B------:R-:W-:-:S04]  /*5b10*/  ISETP.NE.AND P1, PT, R6, 0x1c, PT ;  /* 0x0000001c0600780c */ /* 0x000fc80003f25270 */
[----:B------:R-:W-:Y:S02]  /*5b20*/  SEL R5, RZ, 0x1, P1 ;  /* 0x00000001ff057807 */ /* 0x000fe40000800000 */
[----:B------:R-:W-:Y:S02]  /*5b30*/  SEL R6, R6, RZ, P1 ;  /* 0x000000ff06067207 */ /* 0x000fe40000800000 */
[----:B------:R-:W-:-:S03]  /*5b40*/  LOP3.LUT R5, R0, R5, RZ, 0x3c, !PT ;  /* 0x0000000500057212 */ /* 0x000fc600078e3cff */
[----:B------:R-:W-:Y:S01]  /*5b50*/  IMAD R9, R6, 0x8, R3 ;  /* 0x0000000806097824 */ /* 0x000fe200078e0203 */
[----:B------:R-:W-:Y:S01]  /*5b60*/  SHF.L.U32 R4, R5, 0x1f, RZ ;  /* 0x0000001f05047819 */ /* 0x000fe200000006ff */
[----:B0-----:R-:W-:Y:S06]  /*5b70*/  @!P0 BRA `(.L_x_121) ;  /* 0x0000001000688947 */ /* 0x001fec0003800000 */
.L_x_158:
[----:B------:R-:W1:Y:S01]  /*5b80*/  SYNCS.PHASECHK.TRANS64.TRYWAIT P0, [R9+URZ], R4 ;  /* 0x00000004090075a7 */ /* 0x000e62000800017f */
[----:B------:R-:W-:-:S05]  /*5b90*/  VIADD R0, R6, 0x1 ;  /* 0x0000000106007836 */ /* 0x000fca0000000000 */
[----:B------:R-:W-:-:S04]  /*5ba0*/  ISETP.NE.AND P1, PT, R0, 0x1c, PT ;  /* 0x0000001c0000780c */ /* 0x000fc80003f25270 */
[----:B0-----:R-:W-:Y:S02]  /*5bb0*/  SEL R2, RZ, 0x1, P1 ;  /* 0x00000001ff027807 */ /* 0x001fe40000800000 */
[----:B------:R-:W-:Y:S02]  /*5bc0*/  SEL R0, R0, RZ, P1 ;  /* 0x000000ff00007207 */ /* 0x000fe40000800000 */
[----:B------:R-:W-:-:S03]  /*5bd0*/  LOP3.LUT R7, R5, R2, RZ, 0x3c, !PT ;  /* 0x0000000205077212 */ /* 0x000fc600078e3cff */
[----:B------:R-:W-:Y:S01]  /*5be0*/  IMAD R6, R0, 0x8, R3 ;  /* 0x0000000800067824 */ /* 0x000fe200078e0203 */
[----:B------:R-:W-:Y:S01]  /*5bf0*/  SHF.L.U32 R5, R7, 0x1f, RZ ;  /* 0x0000001f07057819 */ /* 0x000fe200000006ff */
[----:B-1----:R-:W-:Y:S06]  /*5c00*/  @!P0 BRA `(.L_x_122) ;  /* 0x0000001000588947 */ /* 0x002fec0003800000 */
.L_x_159:
[----:B------:R-:W1:Y:S01]  /*5c10*/  SYNCS.PHASECHK.TRANS64.TRYWAIT P0, [R6+URZ], R5 ;  /* 0x00000005060075a7 */ /* 0x000e62000800017f */
[----:B------:R-:W-:-:S05]  /*5c20*/  VIADD R0, R0, 0x1 ;  /* 0x0000000100007836 */ /* 0x000fca0000000000 */
[----:B------:R-:W-:-:S04]  /*5c30*/  ISETP.NE.AND P1, PT, R0, 0x1c, PT ;  /* 0x0000001c0000780c */ /* 0x000fc80003f25270 */
[----:B------:R-:W-:Y:S02]  /*5c40*/  SEL R2, RZ, 0x1, P1 ;  /* 0x00000001ff027807 */ /* 0x000fe40000800000 */
[----:B------:R-:W-:Y:S02]  /*5c50*/  SEL R0, R0, RZ, P1 ;  /* 0x000000ff00007207 */ /* 0x000fe40000800000 */
[----:B------:R-:W-:-:S03]  /*5c60*/  LOP3.LUT R7, R7, R2, RZ, 0x3c, !PT ;  /* 0x0000000207077212 */ /* 0x000fc600078e3cff */
[----:B0-----:R-:W-:Y:S01]  /*5c70*/  IMAD R9, R0, 0x8, R3 ;  /* 0x0000000800097824 */ /* 0x001fe200078e0203 */
[----:B------:R-:W-:Y:S01]  /*5c80*/  SHF.L.U32 R4, R7, 0x1f, RZ ;  /* 0x0000001f07047819 */ /* 0x000fe200000006ff */
[----:B-1----:R-:W-:Y:S06]  /*5c90*/  @!P0 BRA `(.L_x_123) ;  /* 0x0000001000488947 */ /* 0x002fec0003800000 */
.L_x_160:
        /* <DEDUP_REMOVED lines=9> */
.L_x_161:
        /* <DEDUP_REMOVED lines=9> */
.L_x_162:
        /* <DEDUP_REMOVED lines=9> */
.L_x_163:
        /* <DEDUP_REMOVED lines=9> */
.L_x_164:
        /* <DEDUP_REMOVED lines=9> */
.L_x_165:
        /* <DEDUP_REMOVED lines=9> */
.L_x_166:
        /* <DEDUP_REMOVED lines=9> */
.L_x_167:
        /* <DEDUP_REMOVED lines=9> */
.L_x_168:
        /* <DEDUP_REMOVED lines=9> */
.L_x_169:
        /* <DEDUP_REMOVED lines=9> */
.L_x_170:
        /* <DEDUP_REMOVED lines=9> */
.L_x_171:
        /* <DEDUP_REMOVED lines=9> */
.L_x_172:
        /* <DEDUP_REMOVED lines=9> */
.L_x_173:
        /* <DEDUP_REMOVED lines=9> */
.L_x_174:
        /* <DEDUP_REMOVED lines=9> */
.L_x_175:
        /* <DEDUP_REMOVED lines=9> */
.L_x_176:
        /* <DEDUP_REMOVED lines=9> */
.L_x_177:
        /* <DEDUP_REMOVED lines=9> */
.L_x_178:
        /* <DEDUP_REMOVED lines=9> */
.L_x_179:
        /* <DEDUP_REMOVED lines=9> */
.L_x_180:
        /* <DEDUP_REMOVED lines=9> */
.L_x_181:
        /* <DEDUP_REMOVED lines=9> */
.L_x_182:
        /* <DEDUP_REMOVED lines=9> */
.L_x_183:
[----:B------:R-:W1:Y:S01]  /*6990*/  SYNCS.PHASECHK.TRANS64.TRYWAIT P0, [R6+URZ], R5 ;  /* 0x00000005060075a7 */ /* 0x000e62000800017f */
[----:B------:R-:W-:-:S05]  /*69a0*/  VIADD R0, R0, 0x1 ;  /* 0x0000000100007836 */ /* 0x000fca0000000000 */
[----:B------:R-:W-:-:S04]  /*69b0*/  ISETP.NE.AND P1, PT, R0, 0x1c, PT ;  /* 0x0000001c0000780c */ /* 0x000fc80003f25270 */
[----:B------:R-:W-:Y:S02]  /*69c0*/  SEL R2, RZ, 0x1, P1 ;  /* 0x00000001ff027807 */ /* 0x000fe40000800000 */
[----:B------:R-:W-:Y:S02]  /*69d0*/  SEL R0, R0, RZ, P1 ;  /* 0x000000ff00007207 */ /* 0x000fe40000800000 */
[----:B------:R-:W-:Y:S01]  /*69e0*/  LOP3.LUT R2, R7, R2, RZ, 0x3c, !PT ;  /* 0x0000000207027212 */ /* 0x000fe200078e3cff */
[----:B-1----:R-:W-:Y:S06]  /*69f0*/  @!P0 BRA `(.L_x_147) ;  /* 0x0000000800d08947 */ /* 0x002fec0003800000 */
.L_x_184:
[----:B------:R-:W-:Y:S01]  /*6a00*/  IMAD R3, R0, 0x8, R3 ;  /* 0x0000000800037824 */ /* 0x000fe200078e0203 */
[----:B------:R-:W-:-:S07]  /*6a10*/  SHF.L.U32 R0, R2, 0x1f, RZ ;  /* 0x0000001f02007819 */ /* 0x000fce00000006ff */
.L_x_148:
[----:B--2---:R2:W4:Y:S02]  /*6a20*/  SYNCS.PHASECHK.TRANS64.TRYWAIT P0, [R3+URZ], R0 ;  /* 0x00000000030075a7 */ /* 0x004524000800017f */
[----:B----4-:R-:W-:Y:S05]  /*6a30*/  @!P0 NANOSLEEP.SYNCS 0x989680 ;  /* 0x009896800000895d */ /* 0x010fea0003900000 */
[----:B------:R-:W4:Y:S02]  /*6a40*/  @!P0 SYNCS.PHASECHK.TRANS64 P0, [R3+URZ], R0 ;  /* 0x00000000030085a7 */ /* 0x000f24000800007f */
[----:B----4-:R-:W-:Y:S05]  /*6a50*/  @!P0 BRA `(.L_x_148) ;  /* 0xfffffffc00f08947 */ /* 0x010fea000383ffff */
.L_x_119:
[----:B------:R-:W-:Y:S05]  /*6a60*/  BSYNC B0 ;  /* 0x0000000000007941 */ /* 0x000fea0003800000 */
.L_x_118:
[----:B------:R-:W-:Y:S05]  /*6a70*/  EXIT ;  /* 0x000000000000794d */ /* 0x000fea0003800000 */
.L_x_20:
[----:B-1----:R1:W2:Y:S02]  /*6a80*/  SYNCS.PHASECHK.TRANS64.TRYWAIT P0, [R64+URZ], R3 ;  /* 0x00000003400075a7 */ /* 0x0022a4000800017f */
[----:B--2---:R-:W-:Y:S05]  /*6a90*/  @!P0 NANOSLEEP.SYNCS 0x989680 ;  /* 0x009896800000895d */ /* 0x004fea0003900000 */
[----:B------:R-:W2:Y:S02]  /*6aa0*/  @!P0 SYNCS.PHASECHK.TRANS64 P0, [R64+URZ], R3 ;  /* 0x00000003400085a7 */ /* 0x000ea4000800007f */
[----:B--2---:R-:W-:Y:S05]  /*6ab0*/  @!P0 BRA `(.L_x_20) ;  /* 0xfffffffc00f08947 */ /* 0x004fea000383ffff */
[----:B------:R-:W-:Y:S05]  /*6ac0*/  BRA `(.L_x_149) ;  /* 0xffffffac00d47947 */ /* 0x000fea000383ffff */
.L_x_25:
[----:B--2---:R2:W3:Y:S02]  /*6ad0*/  SYNCS.PHASECHK.TRANS64.TRYWAIT P1, [R3+URZ], R0 ;  /* 0x00000000030075a7 */ /* 0x0044e4000802017f */
[----:B---3--:R-:W-:Y:S05]  /*6ae0*/  @!P1 NANOSLEEP.SYNCS 0x989680 ;  /* 0x009896800000995d */ /* 0x008fea0003900000 */
[----:B------:R-:W3:Y:S02]  /*6af0*/  @!P1 SYNCS.PHASECHK.TRANS64 P1, [R3+URZ], R0 ;  /* 0x00000000030095a7 */ /* 0x000ee4000802007f */
[----:B---3--:R-:W-:Y:S05]  /*6b00*/  @!P1 BRA `(.L_x_25) ;  /* 0xfffffffc00f09947 */ /* 0x008fea000383ffff */
[----:B------:R-:W-:Y:S05]  /*6b10*/  BRA `(.L_x_24) ;  /* 0xffffffb000387947 */ /* 0x000fea000383ffff */
.L_x_30:
[----:B--2---:R-:W-:-:S04]  /*6b20*/  IMAD.U32 R5, RZ, RZ, UR4 ;  /* 0x00000004ff057e24 */ /* 0x004fc8000f8e00ff */
[----:B------:R2:W3:Y:S03]  /*6b30*/  SYNCS.PHASECHK.TRANS64.TRYWAIT P1, [R5+URZ], R4 ;  /* 0x00000004050075a7 */ /* 0x0004e6000802017f */
[----:B---3--:R-:W-:Y:S05]  /*6b40*/  @!P1 NANOSLEEP.SYNCS 0x989680 ;  /* 0x009896800000995d */ /* 0x008fea0003900000 */
[----:B------:R-:W3:Y:S02]  /*6b50*/  @!P1 SYNCS.PHASECHK.TRANS64 P1, [R5+URZ], R4 ;  /* 0x00000004050095a7 */ /* 0x000ee4000802007f */
[----:B---3--:R-:W-:Y:S05]  /*6b60*/  @!P1 BRA `(.L_x_30) ;  /* 0xfffffffc00ec9947 */ /* 0x008fea000383ffff */
[----:B------:R-:W-:Y:S05]  /*6b70*/  BRA `(.L_x_29) ;  /* 0xffffffb000b07947 */ /* 0x000fea000383ffff */
.L_x_36:
[----:B-1----:R1:W2:Y:S02]  /*6b80*/  SYNCS.PHASECHK.TRANS64.TRYWAIT P0, [R64+URZ+0x10], R3 ;  /* 0x00001003400075a7 */ /* 0x0022a4000800017f */
[----:B--2---:R-:W-:Y:S05]  /*6b90*/  @!P0 NANOSLEEP.SYNCS 0x989680 ;  /* 0x009896800000895d */ /* 0x004fea0003900000 */
[----:B------:R-:W2:Y:S02]  /*6ba0*/  @!P0 SYNCS.PHASECHK.TRANS64 P0, [R64+URZ+0x10], R3 ;  /* 0x00001003400085a7 */ /* 0x000ea4000800007f */
[----:B--2---:R-:W-:Y:S05]  /*6bb0*/  @!P0 BRA `(.L_x_36) ;  /* 0xfffffffc00f08947 */ /* 0x004fea000383ffff */
[----:B------:R-:W-:Y:S05]  /*6bc0*/  BRA `(.L_x_150) ;  /* 0xffffffb400bc7947 */ /* 0x000fea000383ffff */
.L_x_105:
[----:B------:R-:W-:Y:S01]  /*6bd0*/  BSSY B1, `(.L_x_151) ;  /* 0x0000006000017945 */ /* 0x000fe20003800000 */
[----:B------:R-:W-:-:S07]  /*6be0*/  IMAD.MOV.U32 R15, RZ, RZ, -0x1 ;  /* 0xffffffffff0f7424 */ /* 0x000fce00078e00ff */
[----:B---3-5:R-:W-:Y:S05]  /*6bf0*/  WARPSYNC.COLLECTIVE R15, `(.L_x_152) ;  /* 0x000000000f0c7348 */ /* 0x028fea0003c00000 */
[----:B------:R-:W-:Y:S02]  /*6c00*/  ELECT P6, UR62, PT ;  /* 0x00000000003e782f */ /* 0x000fe400038c0000 */
[----:B------:R-:W-:Y:S01]  /*6c10*/  MOV R14, UR62 ;  /* 0x0000003e000e7c02 */ /* 0x000fe20008000f00 */
[----:B---3-5:R-:W-:Y:S10]  /*6c20*/  ENDCOLLECTIVE ;  /* 0x000000000000791b */ /* 0x028ff40003800000 */
.L_x_152:
[----:B------:R-:W-:Y:S05]  /*6c30*/  BSYNC B1 ;  /* 0x0000000000017941 */ /* 0x000fea0003800000 */
.L_x_151:
[----:B------:R-:W-:Y:S05]  /*6c40*/  BRA `(.L_x_153) ;  /* 0xffffffe000907947 */ /* 0x000fea000383ffff */
.L_x_108:
[----:B0-----:R0:W1:Y:S02]  /*6c50*/  SYNCS.PHASECHK.TRANS64.TRYWAIT P1, [R13+URZ+0xe0], R4 ;  /* 0x0000e0040d0075a7 */ /* 0x001064000802017f */
[----:B-1----:R-:W-:Y:S05]  /*6c60*/  @!P1 NANOSLEEP.SYNCS 0x989680 ;  /* 0x009896800000995d */ /* 0x002fea0003900000 */
[----:B------:R-:W1:Y:S02]  /*6c70*/  @!P1 SYNCS.PHASECHK.TRANS64 P1, [R13+URZ+0xe0], R4 ;  /* 0x0000e0040d0095a7 */ /* 0x000e64000802007f */
[----:B-1----:R-:W-:Y:S05]  /*6c80*/  @!P1 BRA `(.L_x_108) ;  /* 0xfffffffc00f09947 */ /* 0x002fea000383ffff */
[----:B------:R-:W-:Y:S05]  /*6c90*/  BRA `(.L_x_154) ;  /* 0xffffffe000cc7947 */ /* 0x000fea000383ffff */
.L_x_117:
[----:B------:R-:W-:Y:S01]  /*6ca0*/  BSSY B0, `(.L_x_155) ;  /* 0x0000006000007945 */ /* 0x000fe20003800000 */
[----:B------:R-:W-:-:S07]  /*6cb0*/  IMAD.MOV.U32 R15, RZ, RZ, -0x1 ;  /* 0xffffffffff0f7424 */ /* 0x000fce00078e00ff */
[----:B---3-5:R-:W-:Y:S05]  /*6cc0*/  WARPSYNC.COLLECTIVE R15, `(.L_x_156) ;  /* 0x000000000f0c7348 */ /* 0x028fea0003c00000 */
[----:B------:R-:W-:Y:S02]  /*6cd0*/  ELECT P6, UR62, PT ;  /* 0x00000000003e782f */ /* 0x000fe400038c0000 */
[----:B------:R-:W-:Y:S01]  /*6ce0*/  MOV R14, UR62 ;  /* 0x0000003e000e7c02 */ /* 0x000fe20008000f00 */
[----:B---3-5:R-:W-:Y:S10]  /*6cf0*/  ENDCOLLECTIVE ;  /* 0x000000000000791b */ /* 0x028ff40003800000 */
.L_x_156:
[----:B------:R-:W-:Y:S05]  /*6d00*/  BSYNC B0 ;  /* 0x0000000000007941 */ /* 0x000fea0003800000 */
.L_x_155:
[----:B------:R-:W-:Y:S05]  /*6d10*/  BRA `(.L_x_157) ;  /* 0xffffffec00447947 */ /* 0x000fea000383ffff */
.L_x_121:
[----:B0-----:R0:W1:Y:S02]  /*6d20*/  SYNCS.PHASECHK.TRANS64.TRYWAIT P0, [R7+URZ], R2 ;  /* 0x00000002070075a7 */ /* 0x001064000800017f */
[----:B-1----:R-:W-:Y:S05]  /*6d30*/  @!P0 NANOSLEEP.SYNCS 0x989680 ;  /* 0x009896800000895d */ /* 0x002fea0003900000 */
[----:B------:R-:W1:Y:S02]  /*6d40*/  @!P0 SYNCS.PHASECHK.TRANS64 P0, [R7+URZ], R2 ;  /* 0x00000002070085a7 */ /* 0x000e64000800007f */
[----:B-1----:R-:W-:Y:S05]  /*6d50*/  @!P0 BRA `(.L_x_121) ;  /* 0xfffffffc00f08947 */ /* 0x002fea000383ffff */
[----:B------:R-:W-:Y:S05]  /*6d60*/  BRA `(.L_x_158) ;  /* 0xffffffec00847947 */ /* 0x000fea000383ffff */
.L_x_122:
[----:B0-----:R0:W1:Y:S02]  /*6d70*/  SYNCS.PHASECHK.TRANS64.TRYWAIT P0, [R9+URZ], R4 ;  /* 0x00000004090075a7 */ /* 0x001064000800017f */
[----:B-1----:R-:W-:Y:S05]  /*6d80*/  @!P0 NANOSLEEP.SYNCS 0x989680 ;  /* 0x009896800000895d */ /* 0x002fea0003900000 */
[----:B------:R-:W1:Y:S02]  /*6d90*/  @!P0 SYNCS.PHASECHK.TRANS64 P0, [R9+URZ], R4 ;  /* 0x00000004090085a7 */ /* 0x000e64000800007f */
[----:B-1----:R-:W-:Y:S05]  /*6da0*/  @!P0 BRA `(.L_x_122) ;  /* 0xfffffffc00f08947 */ /* 0x002fea000383ffff */
[----:B------:R-:W-:Y:S05]  /*6db0*/  BRA `(.L_x_159) ;  /* 0xffffffec00947947 */ /* 0x000fea000383ffff */
.L_x_123:
[----:B0-----:R0:W1:Y:S02]  /*6dc0*/  SYNCS.PHASECHK.TRANS64.TRYWAIT P0, [R6+URZ], R5 ;  /* 0x00000005060075a7 */ /* 0x001064000800017f */
[----:B-1----:R-:W-:Y:S05]  /*6dd0*/  @!P0 NANOSLEEP.SYNCS 0x989680 ;  /* 0x009896800000895d */ /* 0x002fea0003900000 */
[----:B------:R-:W1:Y:S02]  /*6de0*/  @!P0 SYNCS.PHASECHK.TRANS64 P0, [R6+URZ], R5 ;  /* 0x00000005060085a7 */ /* 0x000e64000800007f */
[----:B-1----:R-:W-:Y:S05]  /*6df0*/  @!P0 BRA `(.L_x_123) ;  /* 0xfffffffc00f08947 */ /* 0x002fea000383ffff */
[----:B------:R-:W-:Y:S05]  /*6e00*/  BRA `(.L_x_160) ;  /* 0xffffffec00a47947 */ /* 0x000fea000383ffff */
.L_x_124:
[----:B0-----:R0:W1:Y:S02]  /*6e10*/  SYNCS.PHASECHK.TRANS64.TRYWAIT P0, [R9+URZ], R4 ;  /* 0x00000004090075a7 */ /* 0x001064000800017f */
[----:B-1----:R-:W-:Y:S05]  /*6e20*/  @!P0 NANOSLEEP.SYNCS 0x989680 ;  /* 0x009896800000895d */ /* 0x002fea0003900000 */
[----:B------:R-:W1:Y:S02]  /*6e30*/  @!P0 SYNCS.PHASECHK.TRANS64 P0, [R9+URZ], R4 ;  /* 0x00000004090085a7 */ /* 0x000e64000800007f */
[----:B-1----:R-:W-:Y:S05]  /*6e40*/  @!P0 BRA `(.L_x_124) ;  /* 0xfffffffc00f08947 */ /* 0x002fea000383ffff */
[----:B------:R-:W-:Y:S05]  /*6e50*/  BRA `(.L_x_161) ;  /* 0xffffffec00b47947 */ /* 0x000fea000383ffff */
.L_x_125:
[----:B0-----:R0:W1:Y:S02]  /*6e60*/  SYNCS.PHASECHK.TRANS64.TRYWAIT P0, [R6+URZ], R5 ;  /* 0x00000005060075a7 */ /* 0x001064000800017f */
[----:B-1----:R-:W-:Y:S05]  /*6e70*/  @!P0 NANOSLEEP.SYNCS 0x989680 ;  /* 0x009896800000895d */ /* 0x002fea0003900000 */
[----:B------:R-:W1:Y:S02]  /*6e80*/  @!P0 SYNCS.PHASECHK.TRANS64 P0, [R6+URZ], R5 ;  /* 0x00000005060085a7 */ /* 0x000e64000800007f */
[----:B-1----:R-:W-:Y:S05]  /*6e90*/  @!P0 BRA `(.L_x_125) ;  /* 0xfffffffc00f08947 */ /* 0x002fea000383ffff */
[----:B------:R-:W-:Y:S05]  /*6ea0*/  BRA `(.L_x_162) ;  /* 0xffffffec00c47947 */ /* 0x000fea000383ffff */
.L_x_126:
[----:B0-----:R0:W1:Y:S02]  /*6eb0*/  SYNCS.PHASECHK.TRANS64.TRYWAIT P0, [R9+URZ], R4 ;  /* 0x00000004090075a7 */ /* 0x001064000800017f */
[----:B-1----:R-:W-:Y:S05]  /*6ec0*/  @!P0 NANOSLEEP.SYNCS 0x989680 ;  /* 0x009896800000895d */ /* 0x002fea0003900000 */
[----:B------:R-:W1:Y:S02]  /*6ed0*/  @!P0 SYNCS.PHASECHK.TRANS64 P0, [R9+URZ], R4 ;  /* 0x00000004090085a7 */ /* 0x000e64000800007f */
[----:B-1----:R-:W-:Y:S05]  /*6ee0*/  @!P0 BRA `(.L_x_126) ;  /* 0xfffffffc00f08947 */ /* 0x002fea000383ffff */
[----:B------:R-:W-:Y:S05]  /*6ef0*/  BRA `(.L_x_163) ;  /* 0xffffffec00d47947 */ /* 0x000fea000383ffff */
.L_x_127:
[----:B0-----:R0:W1:Y:S02]  /*6f00*/  SYNCS.PHASECHK.TRANS64.TRYWAIT P0, [R6+URZ], R5 ;  /* 0x00000005060075a7 */ /* 0x001064000800017f */
[----:B-1----:R-:W-:Y:S05]  /*6f10*/  @!P0 NANOSLEEP.SYNCS 0x989680 ;  /* 0x009896800000895d */ /* 0x002fea0003900000 */
[----:B------:R-:W1:Y:S02]  /*6f20*/  @!P0 SYNCS.PHASECHK.TRANS64 P0, [R6+URZ], R5 ;  /* 0x00000005060085a7 */ /* 0x000e64000800007f */
[----:B-1----:R-:W-:Y:S05]  /*6f30*/  @!P0 BRA `(.L_x_127) ;  /* 0xfffffffc00f08947 */ /* 0x002fea000383ffff */
[----:B------:R-:W-:Y:S05]  /*6f40*/  BRA `(.L_x_164) ;  /* 0xffffffec00e47947 */ /* 0x000fea000383ffff */
.L_x_128:
[----:B0-----:R0:W1:Y:S02]  /*6f50*/  SYNCS.PHASECHK.TRANS64.TRYWAIT P0, [R9+URZ], R4 ;  /* 0x00000004090075a7 */ /* 0x001064000800017f */
[----:B-1----:R-:W-:Y:S05]  /*6f60*/  @!P0 NANOSLEEP.SYNCS 0x989680 ;  /* 0x009896800000895d */ /* 0x002fea0003900000 */
[----:B------:R-:W1:Y:S02]  /*6f70*/  @!P0 SYNCS.PHASECHK.TRANS64 P0, [R9+URZ], R4 ;  /* 0x00000004090085a7 */ /* 0x000e64000800007f */
[----:B-1----:R-:W-:Y:S05]  /*6f80*/  @!P0 BRA `(.L_x_128) ;  /* 0xfffffffc00f08947 */ /* 0x002fea000383ffff */
[----:B------:R-:W-:Y:S05]  /*6f90*/  BRA `(.L_x_165) ;  /* 0xffffffec00f47947 */ /* 0x000fea000383ffff */
.L_x_129:
[----:B0-----:R0:W1:Y:S02]  /*6fa0*/  SYNCS.PHASECHK.TRANS64.TRYWAIT P0, [R6+URZ], R5 ;  /* 0x00000005060075a7 */ /* 0x001064000800017f */
[----:B-1----:R-:W-:Y:S05]  /*6fb0*/  @!P0 NANOSLEEP.SYNCS 0x989680 ;  /* 0x009896800000895d */ /* 0x002fea0003900000 */
[----:B------:R-:W1:Y:S02]  /*6fc0*/  @!P0 SYNCS.PHASECHK.TRANS64 P0, [R6+URZ], R5 ;  /* 0x00000005060085a7 */ /* 0x000e64000800007f */
[----:B-1----:R-:W-:Y:S05]  /*6fd0*/  @!P0 BRA `(.L_x_129) ;  /* 0xfffffffc00f08947 */ /* 0x002fea000383ffff */
[----:B------:R-:W-:Y:S05]  /*6fe0*/  BRA `(.L_x_166) ;  /* 0xfffffff000047947 */ /* 0x000fea000383ffff */
.L_x_130:
[----:B0-----:R0:W1:Y:S02]  /*6ff0*/  SYNCS.PHASECHK.TRANS64.TRYWAIT P0, [R9+URZ], R4 ;  /* 0x00000004090075a7 */ /* 0x001064000800017f */
[----:B-1----:R-:W-:Y:S05]  /*7000*/  @!P0 NANOSLEEP.SYNCS 0x989680 ;  /* 0x009896800000895d */ /* 0x002fea0003900000 */
[----:B------:R-:W1:Y:S02]  /*7010*/  @!P0 SYNCS.PHASECHK.TRANS64 P0, [R9+URZ], R4 ;  /* 0x00000004090085a7 */ /* 0x000e64000800007f */
[----:B-1----:R-:W-:Y:S05]  /*7020*/  @!P0 BRA `(.L_x_130) ;  /* 0xfffffffc00f08947 */ /* 0x002fea000383ffff */
[----:B------:R-:W-:Y:S05]  /*7030*/  BRA `(.L_x_167) ;  /* 0xfffffff000147947 */ /* 0x000fea000383ffff */
.L_x_131:
[----:B0-----:R0:W1:Y:S02]  /*7040*/  SYNCS.PHASECHK.TRANS64.TRYWAIT P0, [R6+URZ], R5 ;  /* 0x00000005060075a7 */ /* 0x001064000800017f */
[----:B-1----:R-:W-:Y:S05]  /*7050*/  @!P0 NANOSLEEP.SYNCS 0x989680 ;  /* 0x009896800000895d */ /* 0x002fea0003900000 */
[----:B------:R-:W1:Y:S02]  /*7060*/  @!P0 SYNCS.PHASECHK.TRANS64 P0, [R6+URZ], R5 ;  /* 0x00000005060085a7 */ /* 0x000e64000800007f */
[----:B-1----:R-:W-:Y:S05]  /*7070*/  @!P0 BRA `(.L_x_131) ;  /* 0xfffffffc00f08947 */ /* 0x002fea000383ffff */
[----:B------:R-:W-:Y:S05]  /*7080*/  BRA `(.L_x_168) ;  /* 0xfffffff000247947 */ /* 0x000fea000383ffff */
.L_x_132:
[----:B0-----:R0:W1:Y:S02]  /*7090*/  SYNCS.PHASECHK.TRANS64.TRYWAIT P0, [R9+URZ], R4 ;  /* 0x00000004090075a7 */ /* 0x001064000800017f */
[----:B-1----:R-:W-:Y:S05]  /*70a0*/  @!P0 NANOSLEEP.SYNCS 0x989680 ;  /* 0x009896800000895d */ /* 0x002fea0003900000 */
[----:B------:R-:W1:Y:S02]  /*70b0*/  @!P0 SYNCS.PHASECHK.TRANS64 P0, [R9+URZ], R4 ;  /* 0x00000004090085a7 */ /* 0x000e64000800007f */
[----:B-1----:R-:W-:Y:S05]  /*70c0*/  @!P0 BRA `(.L_x_132) ;  /* 0xfffffffc00f08947 */ /* 0x002fea000383ffff */
[----:B------:R-:W-:Y:S05]  /*70d0*/  BRA `(.L_x_169) ;  /* 0xfffffff000347947 */ /* 0x000fea000383ffff */
.L_x_133:
[----:B0-----:R0:W1:Y:S02]  /*70e0*/  SYNCS.PHASECHK.TRANS64.TRYWAIT P0, [R6+URZ], R5 ;  /* 0x00000005060075a7 */ /* 0x001064000800017f */
[----:B-1----:R-:W-:Y:S05]  /*70f0*/  @!P0 NANOSLEEP.SYNCS 0x989680 ;  /* 0x009896800000895d */ /* 0x002fea0003900000 */
[----:B------:R-:W1:Y:S02]  /*7100*/  @!P0 SYNCS.PHASECHK.TRANS64 P0, [R6+URZ], R5 ;  /* 0x00000005060085a7 */ /* 0x000e64000800007f */
[----:B-1----:R-:W-:Y:S05]  /*7110*/  @!P0 BRA `(.L_x_133) ;  /* 0xfffffffc00f08947 */ /* 0x002fea000383ffff */
[----:B------:R-:W-:Y:S05]  /*7120*/  BRA `(.L_x_170) ;  /* 0xfffffff000447947 */ /* 0x000fea000383ffff */
.L_x_134:
[----:B0-----:R0:W1:Y:S02]  /*7130*/  SYNCS.PHASECHK.TRANS64.TRYWAIT P0, [R9+URZ], R4 ;  /* 0x00000004090075a7 */ /* 0x001064000800017f */
[----:B-1----:R-:W-:Y:S05]  /*7140*/  @!P0 NANOSLEEP.SYNCS 0x989680 ;  /* 0x009896800000895d */ /* 0x002fea0003900000 */
[----:B------:R-:W1:Y:S02]  /*7150*/  @!P0 SYNCS.PHASECHK.TRANS64 P0, [R9+URZ], R4 ;  /* 0x00000004090085a7 */ /* 0x000e64000800007f */
[----:B-1----:R-:W-:Y:S05]  /*7160*/  @!P0 BRA `(.L_x_134) ;  /* 0xfffffffc00f08947 */ /* 0x002fea000383ffff */
[----:B------:R-:W-:Y:S05]  /*7170*/  BRA `(.L_x_171) ;  /* 0xfffffff000547947 */ /* 0x000fea000383ffff */
.L_x_135:
[----:B0-----:R0:W1:Y:S02]  /*7180*/  SYNCS.PHASECHK.TRANS64.TRYWAIT P0, [R6+URZ], R5 ;  /* 0x00000005060075a7 */ /* 0x001064000800017f */
[----:B-1----:R-:W-:Y:S05]  /*7190*/  @!P0 NANOSLEEP.SYNCS 0x989680 ;  /* 0x009896800000895d */ /* 0x002fea0003900000 */
[----:B------:R-:W1:Y:S02]  /*71a0*/  @!P0 SYNCS.PHASECHK.TRANS64 P0, [R6+URZ], R5 ;  /* 0x00000005060085a7 */ /* 0x000e64000800007f */
[----:B-1----:R-:W-:Y:S05]  /*71b0*/  @!P0 BRA `(.L_x_135) ;  /* 0xfffffffc00f08947 */ /* 0x002fea000383ffff */
[----:B------:R-:W-:Y:S05]  /*71c0*/  BRA `(.L_x_172) ;  /* 0xfffffff000647947 */ /* 0x000fea000383ffff */
.L_x_136:
[----:B0-----:R0:W1:Y:S02]  /*71d0*/  SYNCS.PHASECHK.TRANS64.TRYWAIT P0, [R9+URZ], R4 ;  /* 0x00000004090075a7 */ /* 0x001064000800017f */
[----:B-1----:R-:W-:Y:S05]  /*71e0*/  @!P0 NANOSLEEP.SYNCS 0x989680 ;  /* 0x009896800000895d */ /* 0x002fea0003900000 */
[----:B------:R-:W1:Y:S02]  /*71f0*/  @!P0 SYNCS.PHASECHK.TRANS64 P0, [R9+URZ], R4 ;  /* 0x00000004090085a7 */ /* 0x000e64000800007f */
[----:B-1----:R-:W-:Y:S05]  /*7200*/  @!P0 BRA `(.L_x_136) ;  /* 0xfffffffc00f08947 */ /* 0x002fea000383ffff */
[----:B------:R-:W-:Y:S05]  /*7210*/  BRA `(.L_x_173) ;  /* 0xfffffff000747947 */ /* 0x000fea000383ffff */
.L_x_137:
[----:B0-----:R0:W1:Y:S02]  /*7220*/  SYNCS.PHASECHK.TRANS64.TRYWAIT P0, [R6+URZ], R5 ;  /* 0x00000005060075a7 */ /* 0x001064000800017f */
[----:B-1----:R-:W-:Y:S05]  /*7230*/  @!P0 NANOSLEEP.SYNCS 0x989680 ;  /* 0x009896800000895d */ /* 0x002fea0003900000 */
[----:B------:R-:W1:Y:S02]  /*7240*/  @!P0 SYNCS.PHASECHK.TRANS64 P0, [R6+URZ], R5 ;  /* 0x00000005060085a7 */ /* 0x000e64000800007f */
[----:B-1----:R-:W-:Y:S05]  /*7250*/  @!P0 BRA `(.L_x_137) ;  /* 0xfffffffc00f08947 */ /* 0x002fea000383ffff */
[----:B------:R-:W-:Y:S05]  /*7260*/  BRA `(.L_x_174) ;  /* 0xfffffff000847947 */ /* 0x000fea000383ffff */
.L_x_138:
[----:B0-----:R0:W1:Y:S02]  /*7270*/  SYNCS.PHASECHK.TRANS64.TRYWAIT P0, [R9+URZ], R4 ;  /* 0x00000004090075a7 */ /* 0x001064000800017f */
[----:B-1----:R-:W-:Y:S05]  /*7280*/  @!P0 NANOSLEEP.SYNCS 0x989680 ;  /* 0x009896800000895d */ /* 0x002fea0003900000 */
[----:B------:R-:W1:Y:S02]  /*7290*/  @!P0 SYNCS.PHASECHK.TRANS64 P0, [R9+URZ], R4 ;  /* 0x00000004090085a7 */ /* 0x000e64000800007f */
[----:B-1----:R-:W-:Y:S05]  /*72a0*/  @!P0 BRA `(.L_x_138) ;  /* 0xfffffffc00f08947 */ /* 0x002fea000383ffff */
[----:B------:R-:W-:Y:S05]  /*72b0*/  BRA `(.L_x_175) ;  /* 0xfffffff000947947 */ /* 0x000fea000383ffff */
.L_x_139:
[----:B0-----:R0:W1:Y:S02]  /*72c0*/  SYNCS.PHASECHK.TRANS64.TRYWAIT P0, [R6+URZ], R5 ;  /* 0x00000005060075a7 */ /* 0x001064000800017f */
[----:B-1----:R-:W-:Y:S05]  /*72d0*/  @!P0 NANOSLEEP.SYNCS 0x989680 ;  /* 0x009896800000895d */ /* 0x002fea0003900000 */
[----:B------:R-:W1:Y:S02]  /*72e0*/  @!P0 SYNCS.PHASECHK.TRANS64 P0, [R6+URZ], R5 ;  /* 0x00000005060085a7 */ /* 0x000e64000800007f */
[----:B-1----:R-:W-:Y:S05]  /*72f0*/  @!P0 BRA `(.L_x_139) ;  /* 0xfffffffc00f08947 */ /* 0x002fea000383ffff */
[----:B------:R-:W-:Y:S05]  /*7300*/  BRA `(.L_x_176) ;  /* 0xfffffff000a47947 */ /* 0x000fea000383ffff */
.L_x_140:
[----:B0-----:R0:W1:Y:S02]  /*7310*/  SYNCS.PHASECHK.TRANS64.TRYWAIT P0, [R9+URZ], R4 ;  /* 0x00000004090075a7 */ /* 0x001064000800017f */
[----:B-1----:R-:W-:Y:S05]  /*7320*/  @!P0 NANOSLEEP.SYNCS 0x989680 ;  /* 0x009896800000895d */ /* 0x002fea0003900000 */
[----:B------:R-:W1:Y:S02]  /*7330*/  @!P0 SYNCS.PHASECHK.TRANS64 P0, [R9+URZ], R4 ;  /* 0x00000004090085a7 */ /* 0x000e64000800007f */
[----:B-1----:R-:W-:Y:S05]  /*7340*/  @!P0 BRA `(.L_x_140) ;  /* 0xfffffffc00f08947 */ /* 0x002fea000383ffff */
[----:B------:R-:W-:Y:S05]  /*7350*/  BRA `(.L_x_177) ;  /* 0xfffffff000b47947 */ /* 0x000fea000383ffff */
.L_x_141:
[----:B0-----:R0:W1:Y:S02]  /*7360*/  SYNCS.PHASECHK.TRANS64.TRYWAIT P0, [R6+URZ], R5 ;  /* 0x00000005060075a7 */ /* 0x001064000800017f */
[----:B-1----:R-:W-:Y:S05]  /*7370*/  @!P0 NANOSLEEP.SYNCS 0x989680 ;  /* 0x009896800000895d */ /* 0x002fea0003900000 */
[----:B------:R-:W1:Y:S02]  /*7380*/  @!P0 SYNCS.PHASECHK.TRANS64 P0, [R6+URZ], R5 ;  /* 0x00000005060085a7 */ /* 0x000e64000800007f */
[----:B-1----:R-:W-:Y:S05]  /*7390*/  @!P0 BRA `(.L_x_141) ;  /* 0xfffffffc00f08947 */ /* 0x002fea000383ffff */
[----:B------:R-:W-:Y:S05]  /*73a0*/  BRA `(.L_x_178) ;  /* 0xfffffff000c47947 */ /* 0x000fea000383ffff */
.L_x_142:
[----:B0-----:R0:W1:Y:S02]  /*73b0*/  SYNCS.PHASECHK.TRANS64.TRYWAIT P0, [R9+URZ], R4 ;  /* 0x00000004090075a7 */ /* 0x001064000800017f */
[----:B-1----:R-:W-:Y:S05]  /*73c0*/  @!P0 NANOSLEEP.SYNCS 0x989680 ;  /* 0x009896800000895d */ /* 0x002fea0003900000 */
[----:B------:R-:W1:Y:S02]  /*73d0*/  @!P0 SYNCS.PHASECHK.TRANS64 P0, [R9+URZ], R4 ;  /* 0x00000004090085a7 */ /* 0x000e64000800007f */
[----:B-1----:R-:W-:Y:S05]  /*73e0*/  @!P0 BRA `(.L_x_142) ;  /* 0xfffffffc00f08947 */ /* 0x002fea000383ffff */
[----:B------:R-:W-:Y:S05]  /*73f0*/  BRA `(.L_x_179) ;  /* 0xfffffff000d47947 */ /* 0x000fea000383ffff */
.L_x_143:
[----:B0-----:R0:W1:Y:S02]  /*7400*/  SYNCS.PHASECHK.TRANS64.TRYWAIT P0, [R6+URZ], R5 ;  /* 0x00000005060075a7 */ /* 0x001064000800017f */
[----:B-1----:R-:W-:Y:S05]  /*7410*/  @!P0 NANOSLEEP.SYNCS 0x989680 ;  /* 0x009896800000895d */ /* 0x002fea0003900000 */
[----:B------:R-:W1:Y:S02]  /*7420*/  @!P0 SYNCS.PHASECHK.TRANS64 P0, [R6+URZ], R5 ;  /* 0x00000005060085a7 */ /* 0x000e64000800007f */
[----:B-1----:R-:W-:Y:S05]  /*7430*/  @!P0 BRA `(.L_x_143) ;  /* 0xfffffffc00f08947 */ /* 0x002fea000383ffff */
[----:B------:R-:W-:Y:S05]  /*7440*/  BRA `(.L_x_180) ;  /* 0xfffffff000e47947 */ /* 0x000fea000383ffff */
.L_x_144:
[----:B0-----:R0:W1:Y:S02]  /*7450*/  SYNCS.PHASECHK.TRANS64.TRYWAIT P0, [R9+URZ], R4 ;  /* 0x00000004090075a7 */ /* 0x001064000800017f */
[----:B-1----:R-:W-:Y:S05]  /*7460*/  @!P0 NANOSLEEP.SYNCS 0x989680 ;  /* 0x009896800000895d */ /* 0x002fea0003900000 */
[----:B------:R-:W1:Y:S02]  /*7470*/  @!P0 SYNCS.PHASECHK.TRANS64 P0, [R9+URZ], R4 ;  /* 0x00000004090085a7 */ /* 0x000e64000800007f */
[----:B-1----:R-:W-:Y:S05]  /*7480*/  @!P0 BRA `(.L_x_144) ;  /* 0xfffffffc00f08947 */ /* 0x002fea000383ffff */
[----:B------:R-:W-:Y:S05]  /*7490*/  BRA `(.L_x_181) ;  /* 0xfffffff000f47947 */ /* 0x000fea000383ffff */
.L_x_145:
[----:B0-----:R0:W1:Y:S02]  /*74a0*/  SYNCS.PHASECHK.TRANS64.TRYWAIT P0, [R6+URZ], R5 ;  /* 0x00000005060075a7 */ /* 0x001064000800017f */
[----:B-1----:R-:W-:Y:S05]  /*74b0*/  @!P0 NANOSLEEP.SYNCS 0x989680 ;  /* 0x009896800000895d */ /* 0x002fea0003900000 */
[----:B------:R-:W1:Y:S02]  /*74c0*/  @!P0 SYNCS.PHASECHK.TRANS64 P0, [R6+URZ], R5 ;  /* 0x00000005060085a7 */ /* 0x000e64000800007f */
[----:B-1----:R-:W-:Y:S05]  /*74d0*/  @!P0 BRA `(.L_x_145) ;  /* 0xfffffffc00f08947 */ /* 0x002fea000383ffff */
[----:B------:R-:W-:Y:S05]  /*74e0*/  BRA `(.L_x_182) ;  /* 0xfffffff400047947 */ /* 0x000fea000383ffff */
.L_x_146:
[----:B0-----:R0:W1:Y:S02]  /*74f0*/  SYNCS.PHASECHK.TRANS64.TRYWAIT P0, [R9+URZ], R4 ;  /* 0x00000004090075a7 */ /* 0x001064000800017f */
[----:B-1----:R-:W-:Y:S05]  /*7500*/  @!P0 NANOSLEEP.SYNCS 0x989680 ;  /* 0x009896800000895d */ /* 0x002fea0003900000 */
[----:B------:R-:W1:Y:S02]  /*7510*/  @!P0 SYNCS.PHASECHK.TRANS64 P0, [R9+URZ], R4 ;  /* 0x00000004090085a7 */ /* 0x000e64000800007f */
[----:B-1----:R-:W-:Y:S05]  /*7520*/  @!P0 BRA `(.L_x_146) ;  /* 0xfffffffc00f08947 */ /* 0x002fea000383ffff */
[----:B------:R-:W-:Y:S05]  /*7530*/  BRA `(.L_x_183) ;  /* 0xfffffff400147947 */ /* 0x000fea000383ffff */
.L_x_147:
[----:B-1----:R1:W2:Y:S02]  /*7540*/  SYNCS.PHASECHK.TRANS64.TRYWAIT P0, [R6+URZ], R5 ;  /* 0x00000005060075a7 */ /* 0x0022a4000800017f */
[----:B--2---:R-:W-:Y:S05]  /*7550*/  @!P0 NANOSLEEP.SYNCS 0x989680 ;  /* 0x009896800000895d */ /* 0x004fea0003900000 */
[----:B------:R-:W2:Y:S02]  /*7560*/  @!P0 SYNCS.PHASECHK.TRANS64 P0, [R6+URZ], R5 ;  /* 0x00000005060085a7 */ /* 0x000ea4000800007f */
[----:B--2---:R-:W-:Y:S05]  /*7570*/  @!P0 BRA `(.L_x_147) ;  /* 0xfffffffc00f08947 */ /* 0x004fea000383ffff */
[----:B------:R-:W-:Y:S05]  /*7580*/  BRA `(.L_x_184) ;  /* 0xfffffff4001c7947 */ /* 0x000fea000383ffff */
.L_x_185:
[----:B------:R-:W-:-:S00]  /*7590*/  BRA `(.L_x_185) ;  /* 0xfffffffc00fc7947 */ /* 0x000fc0000383ffff */
[----:B------:R-:W-:-:S00]  /*75a0*/  NOP ;  /* 0x0000000000007918 */ /* 0x000fc00000000000 */
        /* <DEDUP_REMOVED lines=13> */
.L_x_186:


//--------------------- .nv.global.init           --------------------------
	.section	.nv.global.init,"aw",@progbits
.nv.global.init:
	.type		$str$22,@object
	.size		$str$22,($str$23 - $str$22)
$str$22:
        /*0000*/ 	.byte	0x6b, 0x5f, 0x74, 0x69, 0x6c, 0x65, 0x5f, 0x63, 0x6f, 0x75, 0x6e, 0x74, 0x20, 0x3e, 0x3d, 0x20
        /*0010*/ 	.byte	0x31, 0x00
	.type		$str$23,@object
	.size		$str$23,(__unnamed_1 - $str$23)
$str$23:
        /*0012*/ 	.byte	0x2f, 0x74, 0x6d, 0x70, 0x2f, 0x63, 0x75, 0x74, 0x6c, 0x61, 0x73, 0x73, 0x5f, 0x73, 0x77, 0x65
        /*0022*/ 	.byte	0x65, 0x70, 0x5f, 0x73, 0x72, 0x63, 0x2f, 0x69, 0x6e, 0x63, 0x6c, 0x75, 0x64, 0x65, 0x2f, 0x63
        /*0032*/ 	.byte	0x75, 0x74, 0x6c, 0x61, 0x73, 0x73, 0x2f, 0x67, 0x65, 0x6d, 0x6d, 0x2f, 0x63, 0x6f, 0x6c, 0x6c
        /*0042*/ 	.byte	0x65, 0x63, 0x74, 0x69, 0x76, 0x65, 0x2f, 0x73, 0x6d, 0x39, 0x30, 0x5f, 0x6d, 0x6d, 0x61, 0x5f
        /*0052*/ 	.byte	0x74, 0x6d, 0x61, 0x5f, 0x67, 0x6d, 0x6d, 0x61, 0x5f, 0x73, 0x73, 0x5f, 0x77, 0x61, 0x72, 0x70
        /*0062*/ 	.byte	0x73, 0x70, 0x65, 0x63, 0x69, 0x61, 0x6c, 0x69, 0x7a, 0x65, 0x64, 0x2e, 0x68, 0x70, 0x70, 0x00
	.type		__unnamed_1,@object
	.size		__unnamed_1,(.L_0 - __unnamed_1)
__unnamed_1:
        /*0072*/ 	.byte	0x76, 0x6f, 0x69, 0x64, 0x20, 0x63, 0x75, 0x74, 0x6c, 0x61, 0x73, 0x73, 0x3a, 0x3a, 0x67, 0x65
        /* <DEDUP_REMOVED lines=179> */
        /*0bb2*/ 	.byte	0x75, 0x74, 0x65, 0x3a, 0x3a, 0x69, 0x64, 0x65, 0x6e, 0x74, 0x69, 0x74, 0x79, 0x5d, 0x00
.L_0:


//--------------------- .nv.shared._ZN7cutlass13device_kernelINS_4gemm6kernel13GemmUniversalIN4cute5tupleIJiiiiEEENS1_10collective13CollectiveMmaINS1_34MainloopSm90TmaGmmaWarpSpecializedILi28ENS5_IJNS4_1CILi1EEENSA_ILi4EEESB_EEENS1_32KernelTmaWarpSpecializedPingpongEEENS5_IJNSA_ILi64EEESG_NSA_ILi32EEEEEENS_6half_tENS5_IJlSB_lEEESJ_SK_NS4_8TiledMMAINS4_8MMA_AtomIJNS4_4SM904GMMA25MMA_64x64x16_F32F16F16_SSILNSO_5MajorE0ELSQ_0ELNSO_7ScaleInE1ELSR_1EEEEEENS4_6LayoutINS5_IJSB_SB_SB_EEENS5_IJNSA_ILi0EEESW_SW_EEEEENS5_IJNS4_10UnderscoreESZ_SZ_EEEEENS4_23SM90_TMA_LOAD_MULTICASTENS4_14ComposedLayoutINS4_7SwizzleILi2ELi4ELi3EEENS4_18smem_ptr_flag_bitsILi16EEENSU_INS5_IJNSA_ILi8EEESH_EEENS5_IJSH_SB_EEEEEEEvNS4_8identityENS4_13SM90_TMA_LOADES1C_vS1D_EENS_8epilogue10collective6detail29Sm90TmaWarpSpecializedAdapterINS1H_15DefaultEpilogueISJ_SK_SK_NS1G_6thread17LinearCombinationISJ_Li1EffLNS1L_9ScaleType4KindE0ELNS_15FloatRoundStyleE2ESJ_EENS1_15EpilogueDefaultEEEEEvvEEEEvNT_6ParamsE --------------------------
	.section	.nv.shared._ZN7cutlass13device_kernelINS_4gemm6kernel13GemmUniversalIN4cute5tupleIJiiiiEEENS1_10collective13CollectiveMmaINS1_34MainloopSm90TmaGmmaWarpSpecializedILi28ENS5_IJNS4_1CILi1EEENSA_ILi4EEESB_EEENS1_32KernelTmaWarpSpecializedPingpongEEENS5_IJNSA_ILi64EEESG_NSA_ILi32EEEEEENS_6half_tENS5_IJlSB_lEEESJ_SK_NS4_8TiledMMAINS4_8MMA_AtomIJNS4_4SM904GMMA25MMA_64x64x16_F32F16F16_SSILNSO_5MajorE0ELSQ_0ELNSO_7ScaleInE1ELSR_1EEEEEENS4_6LayoutINS5_IJSB_SB_SB_EEENS5_IJNSA_ILi0EEESW_SW_EEEEENS5_IJNS4_10UnderscoreESZ_SZ_EEEEENS4_23SM90_TMA_LOAD_MULTICASTENS4_14ComposedLayoutINS4_7SwizzleILi2ELi4ELi3EEENS4_18smem_ptr_flag_bitsILi16EEENSU_INS5_IJNSA_ILi8EEESH_EEENS5_IJSH_SB_EEEEEEEvNS4_8identityENS4_13SM90_TMA_LOADES1C_vS1D_EENS_8epilogue10collective6detail29Sm90TmaWarpSpecializedAdapterINS1H_15DefaultEpilogueISJ_SK_SK_NS1G_6thread17LinearCombinationISJ_Li1EffLNS1L_9ScaleType4KindE0ELNS_15FloatRoundStyleE2ESJ_EENS1_15EpilogueDefaultEEEEEvvEEEEvNT_6ParamsE,"aw",@nobits
	.sectionflags	@""
	.align	16
	.zero		1024


//--------------------- .nv.shared.reserved.0     --------------------------
	.section	.nv.shared.reserved.0,"aw",@nobits
	.weak		__nv_reservedSMEM_offset_0_alias
	.size		__nv_reservedSMEM_offset_0_alias, 0, 0
	.other		__nv_reservedSMEM_offset_0_alias,@"STO_CUDA_RESERVED_SHARED STV_DEFAULT"
__nv_reservedSMEM_offset_0_alias:
	.zero		0


//--------------------- .nv.global                --------------------------
	.section	.nv.global,"aw",@nobits
.nv.global:
	.type		_ZN40_INTERNAL_9070ccc1_4_k_cu_3733e265_218484cute1_E,@object
	.size		_ZN40_INTERNAL_9070ccc1_4_k_cu_3733e265_218484cute1_E,(_ZN40_INTERNAL_9070ccc1_4_k_cu_3733e265_218484cuda3std3__45__cpo6cbeginE - _ZN40_INTERNAL_9070ccc1_4_k_cu_3733e265_218484cute1_E)
_ZN40_INTERNAL_9070ccc1_4_k_cu_3733e265_218484cute1_E:
	.zero		1
	.type		_ZN40_INTERNAL_9070ccc1_4_k_cu_3733e265_218484cuda3std3__45__cpo6cbeginE,@object
	.size		_ZN40_INTERNAL_9070ccc1_4_k_cu_3733e265_218484cuda3std3__45__cpo6cbeginE,(_ZN40_INTERNAL_9070ccc1_4_k_cu_3733e265_218484cuda3std3__48in_placeE - _ZN40_INTERNAL_9070ccc1_4_k_cu_3733e265_218484cuda3std3__45__cpo6cbeginE)
_ZN40_INTERNAL_9070ccc1_4_k_cu_3733e265_218484cuda3std3__45__cpo6cbeginE:
	.zero		1
	.type		_ZN40_INTERNAL_9070ccc1_4_k_cu_3733e265_218484cuda3std3__48in_placeE,@object
	.size		_ZN40_INTERNAL_9070ccc1_4_k_cu_3733e265_218484cuda3std3__48in_placeE,(_ZN40_INTERNAL_9070ccc1_4_k_cu_3733e265_218484cuda3std6ranges3__45__cpo9iter_moveE - _ZN40_INTERNAL_9070ccc1_4_k_cu_3733e265_218484cuda3std3__48in_placeE)
_ZN40_INTERNAL_9070ccc1_4_k_cu_3733e265_218484cuda3std3__48in_placeE:
	.zero		1
	.type		_ZN40_INTERNAL_9070ccc1_4_k_cu_3733e265_218484cuda3std6ranges3__45__cpo9iter_moveE,@object
	.size		_ZN40_INTERNAL_9070ccc1_4_k_cu_3733e265_218484cuda3std6ranges3__45__cpo9iter_moveE,(_ZN40_INTERNAL_9070ccc1_4_k_cu_3733e265_218484cuda3std3__45__cpo5beginE - _ZN40_INTERNAL_9070ccc1_4_k_cu_3733e265_218484cuda3std6ranges3__45__cpo9iter_moveE)
_ZN40_INTERNAL_9070ccc1_4_k_cu_3733e265_218484cuda3std6ranges3__45__cpo9iter_moveE:
	.zero		1
	.type		_ZN40_INTERNAL_9070ccc1_4_k_cu_3733e265_218484cuda3std3__45__cpo5beginE,@object
	.size		_ZN40_INTERNAL_9070ccc1_4_k_cu_3733e265_218484cuda3std3__45__cpo5beginE,(_ZN40_INTERNAL_9070ccc1_4_k_cu_3733e265_218484cuda3std3__442_GLOBAL__N__9070ccc1_4_k_cu_3733e265_218486ignoreE - _ZN40_INTERNAL_9070ccc1_4_k_cu_3733e265_218484cuda3std3__45__cpo5beginE)
_ZN40_INTERNAL_9070ccc1_4_k_cu_3733e265_218484cuda3std3__45__cpo5beginE:
	.zero		1
	.type		_ZN40_INTERNAL_9070ccc1_4_k_cu_3733e265_218484cuda3std3__442_GLOBAL__N__9070ccc1_4_k_cu_3733e265_218486ignoreE,@object
	.size		_ZN40_INTERNAL_9070ccc1_4_k_cu_3733e265_218484cuda3std3__442_GLOBAL__N__9070ccc1_4_k_cu_3733e265_218486ignoreE,(_ZN40_INTERNAL_9070ccc1_4_k_cu_3733e265_218484cute7productE - _ZN40_INTERNAL_9070ccc1_4_k_cu_3733e265_218484cuda3std3__442_GLOBAL__N__9070ccc1_4_k_cu_3733e265_218486ignoreE)
_ZN40_INTERNAL_9070ccc1_4_k_cu_3733e265_218484cuda3std3__442_GLOBAL__N__9070ccc1_4_k_cu_3733e265_218486ignoreE:
	.zero		1
	.type		_ZN40_INTERNAL_9070ccc1_4_k_cu_3733e265_218484cute7productE,@object
	.size		_ZN40_INTERNAL_9070ccc1_4_k_cu_3733e265_218484cute7productE,(_ZN40_INTERNAL_9070ccc1_4_k_cu_3733e265_218484cuda3std3__45__cpo3endE - _ZN40_INTERNAL_9070ccc1_4_k_cu_3733e265_218484cute7productE)
_ZN40_INTERNAL_9070ccc1_4_k_cu_3733e265_218484cute7productE:
	.zero		1
	.type		_ZN40_INTERNAL_9070ccc1_4_k_cu_3733e265_218484cuda3std3__45__cpo3endE,@object
	.size		_ZN40_INTERNAL_9070ccc1_4_k_cu_3733e265_218484cuda3std3__45__cpo3endE,(_ZN40_INTERNAL_9070ccc1_4_k_cu_3733e265_218484cuda3std3__419piecewise_constructE - _ZN40_INTERNAL_9070ccc1_4_k_cu_3733e265_218484cuda3std3__45__cpo3endE)
_ZN40_INTERNAL_9070ccc1_4_k_cu_3733e265_218484cuda3std3__45__cpo3endE:
	.zero		1
	.type		_ZN40_INTERNAL_9070ccc1_4_k_cu_3733e265_218484cuda3std3__419piecewise_constructE,@object
	.size		_ZN40_INTERNAL_9070ccc1_4_k_cu_3733e265_218484cuda3std3__419piecewise_constructE,(_ZN40_INTERNAL_9070ccc1_4_k_cu_3733e265_218484cuda3std3__45__cpo4cendE - _ZN40_INTERNAL_9070ccc1_4_k_cu_3733e265_218484cuda3std3__419piecewise_constructE)
_ZN40_INTERNAL_9070ccc1_4_k_cu_3733e265_218484cuda3std3__419piecewise_constructE:
	.zero		1
	.type		_ZN40_INTERNAL_9070ccc1_4_k_cu_3733e265_218484cuda3std3__45__cpo4cendE,@object
	.size		_ZN40_INTERNAL_9070ccc1_4_k_cu_3733e265_218484cuda3std3__45__cpo4cendE,(_ZN40_INTERNAL_9070ccc1_4_k_cu_3733e265_218484cuda3std6ranges3__45__cpo4swapE - _ZN40_INTERNAL_9070ccc1_4_k_cu_3733e265_218484cuda3std3__45__cpo4cendE)
_ZN40_INTERNAL_9070ccc1_4_k_cu_3733e265_218484cuda3std3__45__cpo4cendE:
	.zero		1
	.type		_ZN40_INTERNAL_9070ccc1_4_k_cu_3733e265_218484cuda3std6ranges3__45__cpo4swapE,@object
	.size		_ZN40_INTERNAL_9070ccc1_4_k_cu_3733e265_218484cuda3std6ranges3__45__cpo4swapE,(.L_8 - _ZN40_INTERNAL_9070ccc1_4_k_cu_3733e265_218484cuda3std6ranges3__45__cpo4swapE)
_ZN40_INTERNAL_9070ccc1_4_k_cu_3733e265_218484cuda3std6ranges3__45__cpo4swapE:
	.zero		1
.L_8:


//--------------------- .nv.constant0._ZN7cutlass13device_kernelINS_4gemm6kernel13GemmUniversalIN4cute5tupleIJiiiiEEENS1_10collective13CollectiveMmaINS1_34MainloopSm90TmaGmmaWarpSpecializedILi28ENS5_IJNS4_1CILi1EEENSA_ILi4EEESB_EEENS1_32KernelTmaWarpSpecializedPingpongEEENS5_IJNSA_ILi64EEESG_NSA_ILi32EEEEEENS_6half_tENS5_IJlSB_lEEESJ_SK_NS4_8TiledMMAINS4_8MMA_AtomIJNS4_4SM904GMMA25MMA_64x64x16_F32F16F16_SSILNSO_5MajorE0ELSQ_0ELNSO_7ScaleInE1ELSR_1EEEEEENS4_6LayoutINS5_IJSB_SB_SB_EEENS5_IJNSA_ILi0EEESW_SW_EEEEENS5_IJNS4_10UnderscoreESZ_SZ_EEEEENS4_23SM90_TMA_LOAD_MULTICASTENS4_14ComposedLayoutINS4_7SwizzleILi2ELi4ELi3EEENS4_18smem_ptr_flag_bitsILi16EEENSU_INS5_IJNSA_ILi8EEESH_EEENS5_IJSH_SB_EEEEEEEvNS4_8identityENS4_13SM90_TMA_LOADES1C_vS1D_EENS_8epilogue10collective6detail29Sm90TmaWarpSpecializedAdapterINS1H_15DefaultEpilogueISJ_SK_SK_NS1G_6thread17LinearCombinationISJ_Li1EffLNS1L_9ScaleType4KindE0ELNS_15FloatRoundStyleE2ESJ_EENS1_15EpilogueDefaultEEEEEvvEEEEvNT_6ParamsE --------------------------
	.section	.nv.constant0._ZN7cutlass13device_kernelINS_4gemm6kernel13GemmUniversalIN4cute5tupleIJiiiiEEENS1_10collective13CollectiveMmaINS1_34MainloopSm90TmaGmmaWarpSpecializedILi28ENS5_IJNS4_1CILi1EEENSA_ILi4EEESB_EEENS1_32KernelTmaWarpSpecializedPingpongEEENS5_IJNSA_ILi64EEESG_NSA_ILi32EEEEEENS_6half_tENS5_IJlSB_lEEESJ_SK_NS4_8TiledMMAINS4_8MMA_AtomIJNS4_4SM904GMMA25MMA_64x64x16_F32F16F16_SSILNSO_5MajorE0ELSQ_0ELNSO_7ScaleInE1ELSR_1EEEEEENS4_6LayoutINS5_IJSB_SB_SB_EEENS5_IJNSA_ILi0EEESW_SW_EEEEENS5_IJNS4_10UnderscoreESZ_SZ_EEEEENS4_23SM90_TMA_LOAD_MULTICASTENS4_14ComposedLayoutINS4_7SwizzleILi2ELi4ELi3EEENS4_18smem_ptr_flag_bitsILi16EEENSU_INS5_IJNSA_ILi8EEESH_EEENS5_IJSH_SB_EEEEEEEvNS4_8identityENS4_13SM90_TMA_LOADES1C_vS1D_EENS_8epilogue10collective6detail29Sm90TmaWarpSpecializedAdapterINS1H_15DefaultEpilogueISJ_SK_SK_NS1G_6thread17LinearCombinationISJ_Li1EffLNS1L_9ScaleType4KindE0ELNS_15FloatRoundStyleE2ESJ_EENS1_15EpilogueDefaultEEEEEvvEEEEvNT_6ParamsE,"a",@progbits
	.sectionflags	@""
	.align	4
.nv.constant0._ZN7cutlass13device_kernelINS_4gemm6kernel13GemmUniversalIN4cute5tupleIJiiiiEEENS1_10collective13CollectiveMmaINS1_34MainloopSm90TmaGmmaWarpSpecializedILi28ENS5_IJNS4_1CILi1EEENSA_ILi4EEESB_EEENS1_32KernelTmaWarpSpecializedPingpongEEENS5_IJNSA_ILi64EEESG_NSA_ILi32EEEEEENS_6half_tENS5_IJlSB_lEEESJ_SK_NS4_8TiledMMAINS4_8MMA_AtomIJNS4_4SM904GMMA25MMA_64x64x16_F32F16F16_SSILNSO_5MajorE0ELSQ_0ELNSO_7ScaleInE1ELSR_1EEEEEENS4_6LayoutINS5_IJSB_SB_SB_EEENS5_IJNSA_ILi0EEESW_SW_EEEEENS5_IJNS4_10UnderscoreESZ_SZ_EEEEENS4_23SM90_TMA_LOAD_MULTICASTENS4_14ComposedLayoutINS4_7SwizzleILi2ELi4ELi3EEENS4_18smem_ptr_flag_bitsILi16EEENSU_INS5_IJNSA_ILi8EEESH_EEENS5_IJSH_SB_EEEEEEEvNS4_8identityENS4_13SM90_TMA_LOADES1C_vS1D_EENS_8epilogue10collective6detail29Sm90TmaWarpSpecializedAdapterINS1H_15DefaultEpilogueISJ_SK_SK_NS1G_6thread17LinearCombinationISJ_Li1EffLNS1L_9ScaleType4KindE0ELNS_15FloatRoundStyleE2ESJ_EENS1_15EpilogueDefaultEEEEEvvEEEEvNT_6ParamsE:
	.zero		1664


//--------------------- SYMBOLS --------------------------

	.type		.nv.reservedSmem.offset0,@object
	.size		.nv.reservedSmem.offset0,0x4
	.type		__assertfail,@function
